// auto-generated by cutlass_sweep.gemm — config: {"arch": "sm_100", "cluster_m": 1, "cluster_n": 1, "dtype": "e4m3", "dtype_b": "e4m3", "layout": "nt", "stages": 0, "tile_k": 128, "tile_m": 64, "tile_n": 96}
#include "cutlass/cutlass.h"
#include "cutlass/gemm/collective/collective_builder.hpp"
#include "cutlass/gemm/device/gemm_universal_adapter.h"
#include "cutlass/gemm/kernel/gemm_universal.hpp"
#include "cutlass/epilogue/collective/collective_builder.hpp"

using ElemA = cutlass::float_e4m3_t;
using ElemB = cutlass::float_e4m3_t;
using ElemCD = cutlass::float_e4m3_t;
using Acc  = float;
using TileShape    = cute::Shape<cute::_64, cute::_96, cute::_128>;
using ClusterShape = cute::Shape<cute::_1, cute::_1, cute::_1>;

using CollectiveEpilogue = typename cutlass::epilogue::collective::CollectiveBuilder<
    cutlass::arch::Sm100, cutlass::arch::OpClassTensorOp,
    TileShape, ClusterShape,
    cutlass::epilogue::collective::EpilogueTileAuto,
    Acc, Acc,
    ElemCD, cutlass::layout::RowMajor, 128 / cutlass::sizeof_bits<ElemCD>::value,
    ElemCD, cutlass::layout::RowMajor, 128 / cutlass::sizeof_bits<ElemCD>::value,
    cutlass::epilogue::collective::EpilogueScheduleAuto
  >::CollectiveOp;

using CollectiveMainloop = typename cutlass::gemm::collective::CollectiveBuilder<
    cutlass::arch::Sm100, cutlass::arch::OpClassTensorOp,
    ElemA, cutlass::layout::RowMajor, 128 / cutlass::sizeof_bits<ElemA>::value,
    ElemB, cutlass::layout::ColumnMajor, 128 / cutlass::sizeof_bits<ElemB>::value,
    Acc,
    TileShape, ClusterShape,
    cutlass::gemm::collective::StageCountAutoCarveout<static_cast<int>(sizeof(typename CollectiveEpilogue::SharedStorage))>,
    cutlass::gemm::collective::KernelScheduleAuto
  >::CollectiveOp;

using GemmKernel = cutlass::gemm::kernel::GemmUniversal<
    cute::Shape<int,int,int,int>,
    CollectiveMainloop,
    CollectiveEpilogue
>;
using Gemm = cutlass::gemm::device::GemmUniversalAdapter<GemmKernel>;

// Force the device kernel symbol into the cubin without needing a host main.
auto* _anchor = &cutlass::device_kernel<GemmKernel>;


// ===== COMPILED SASS (sm_100a) =====

	.target	sm_100a

	.elftype	@"ET_EXEC"


//--------------------- .note.nv.tkinfo           --------------------------
	.section	.note.nv.tkinfo,"",@"SHT_NOTE"
	.sectionflags	@"SHF_NOTE_NV_TKINFO"
	.tkinfo
        /*0018*/ 	.word	0x00000002
        /*0030*/ 	.string	""
        /*0030*/ 	.string	"ptxas"
        /*0030*/ 	.string	"Cuda compilation tools, release 13.0, V13.0.88"
        /*0030*/ 	.string	"Build cuda_13.0.r13.0/compiler.36424714_0"
        /*0030*/ 	.string	"-arch sm_100a -m 64 "



//--------------------- .note.nv.cuinfo           --------------------------
	.section	.note.nv.cuinfo,"",@"SHT_NOTE"
	.sectionflags	@"SHF_NOTE_NV_CUINFO"
        /*0018*/ 	.short	0x0002
        /*001a*/ 	.short	0x0064
        /*001c*/ 	.short	0x0082
	.zero		2


//--------------------- .nv.info                  --------------------------
	.section	.nv.info,"",@"SHT_CUDA_INFO"
	.align	4


	//----- nvinfo : EIATTR_REGCOUNT
	.align		4
        /*0000*/ 	.byte	0x04, 0x2f
        /*0002*/ 	.short	(.L_19 - .L_18)
	.align		4
.L_18:
        /*0004*/ 	.word	index@(_ZN7cutlass13device_kernelINS_4gemm6kernel13GemmUniversalIN4cute5tupleIJiiiiEEENS1_10collective13CollectiveMmaINS1_35MainloopSm100TmaUmmaWarpSpecializedILi10ELi2ELi4ENS5_IJNS4_1CILi1EEESB_SB_EEEEENS5_IJNSA_ILi64EEENSA_ILi96EEENSA_ILi128EEEEEENS_12float_e4m3_tENS5_IJlSB_lEEESI_SJ_NS4_8TiledMMAINS4_8MMA_AtomIJNS4_10MMA_TraitsINS4_19SM100_MMA_F8F6F4_SSEJSI_SI_fSE_SF_NS4_17integral_constantINS4_4UMMA5MajorELSQ_0EEESR_NSO_INSP_7ScaleInELSS_0EEEST_EEEEEENS4_6LayoutISC_NS5_IJNSA_ILi0EEESX_SX_EEEEENS5_IJNS4_10UnderscoreES10_S10_EEEEENS4_13SM90_TMA_LOADENS4_14ComposedLayoutINS4_7SwizzleILi3ELi4ELi3EEENS4_18smem_ptr_flag_bitsILi8EEENSW_INS5_IJNSA_ILi8EEESG_EEENS5_IJSG_SB_EEEEEEEvNS4_8identityES13_S1D_vS1E_EENS_8epilogue10collective18CollectiveEpilogueINS1G_23Sm100TmaWarpSpecializedILi1ELi1ELi48ELb0ELb0EEEJSH_NS5_IJNSW_ISE_SB_EENSW_ISF_SB_EEEEESI_SJ_SI_SJ_NS1G_6fusion15FusionCallbacksIS1K_NS1O_17LinearCombinationISI_fSI_fLNS_15FloatRoundStyleE2EEESH_S1N_JEEENS4_5SM1004TMEM4LOAD26SM100_TMEM_LOAD_16dp32b16xES13_NS14_INS15_ILi1ELi4ELi3EEES18_NSW_INS5_IJS19_NSA_ILi32EEEEEENS5_IJS1Z_SB_EEEEEEENS4_39AutoVectorizingCopyWithAssumedAlignmentILi128EEENS4_14SM90_TMA_STOREES23_S25_S25_EEEvvEEEEvNT_6ParamsE)
        /*0008*/ 	.word	0x000000a2


	//----- nvinfo : EIATTR_FRAME_SIZE
	.align		4
.L_19:
        /*000c*/ 	.byte	0x04, 0x11
        /*000e*/ 	.short	(.L_21 - .L_20)
	.align		4
.L_20:
        /*0010*/ 	.word	index@($__internal_2_$__cuda_sm10x_tcgen05_guardrail_trap_unallocated_columns_being_dealloced)
        /*0014*/ 	.word	0x00000000


	//----- nvinfo : EIATTR_FRAME_SIZE
	.align		4
.L_21:
        /*0018*/ 	.byte	0x04, 0x11
        /*001a*/ 	.short	(.L_23 - .L_22)
	.align		4
.L_22:
        /*001c*/ 	.word	index@($__internal_1_$__cuda_sm10x_tcgen05_guardrail_trap_phase_invalid_during_alloc)
        /*0020*/ 	.word	0x00000000


	//----- nvinfo : EIATTR_FRAME_SIZE
	.align		4
.L_23:
        /*0024*/ 	.byte	0x04, 0x11
        /*0026*/ 	.short	(.L_25 - .L_24)
	.align		4
.L_24:
        /*0028*/ 	.word	index@($__internal_0_$__cuda_sm10x_tcgen05_guardrail_trap_col_being_dealloced_not_returned_by_alloc)
        /*002c*/ 	.word	0x00000000


	//----- nvinfo : EIATTR_FRAME_SIZE
	.align		4
.L_25:
        /*0030*/ 	.byte	0x04, 0x11
        /*0032*/ 	.short	(.L_27 - .L_26)
	.align		4
.L_26:
        /*0034*/ 	.word	index@(_ZN7cutlass13device_kernelINS_4gemm6kernel13GemmUniversalIN4cute5tupleIJiiiiEEENS1_10collective13CollectiveMmaINS1_35MainloopSm100TmaUmmaWarpSpecializedILi10ELi2ELi4ENS5_IJNS4_1CILi1EEESB_SB_EEEEENS5_IJNSA_ILi64EEENSA_ILi96EEENSA_ILi128EEEEEENS_12float_e4m3_tENS5_IJlSB_lEEESI_SJ_NS4_8TiledMMAINS4_8MMA_AtomIJNS4_10MMA_TraitsINS4_19SM100_MMA_F8F6F4_SSEJSI_SI_fSE_SF_NS4_17integral_constantINS4_4UMMA5MajorELSQ_0EEESR_NSO_INSP_7ScaleInELSS_0EEEST_EEEEEENS4_6LayoutISC_NS5_IJNSA_ILi0EEESX_SX_EEEEENS5_IJNS4_10UnderscoreES10_S10_EEEEENS4_13SM90_TMA_LOADENS4_14ComposedLayoutINS4_7SwizzleILi3ELi4ELi3EEENS4_18smem_ptr_flag_bitsILi8EEENSW_INS5_IJNSA_ILi8EEESG_EEENS5_IJSG_SB_EEEEEEEvNS4_8identityES13_S1D_vS1E_EENS_8epilogue10collective18CollectiveEpilogueINS1G_23Sm100TmaWarpSpecializedILi1ELi1ELi48ELb0ELb0EEEJSH_NS5_IJNSW_ISE_SB_EENSW_ISF_SB_EEEEESI_SJ_SI_SJ_NS1G_6fusion15FusionCallbacksIS1K_NS1O_17LinearCombinationISI_fSI_fLNS_15FloatRoundStyleE2EEESH_S1N_JEEENS4_5SM1004TMEM4LOAD26SM100_TMEM_LOAD_16dp32b16xES13_NS14_INS15_ILi1ELi4ELi3EEES18_NSW_INS5_IJS19_NSA_ILi32EEEEEENS5_IJS1Z_SB_EEEEEEENS4_39AutoVectorizingCopyWithAssumedAlignmentILi128EEENS4_14SM90_TMA_STOREES23_S25_S25_EEEvvEEEEvNT_6ParamsE)
        /*0038*/ 	.word	0x00000000


	//----- nvinfo : EIATTR_MIN_STACK_SIZE
	.align		4
.L_27:
        /*003c*/ 	.byte	0x04, 0x12
        /*003e*/ 	.short	(.L_29 - .L_28)
	.align		4
.L_28:
        /*0040*/ 	.word	index@(_ZN7cutlass13device_kernelINS_4gemm6kernel13GemmUniversalIN4cute5tupleIJiiiiEEENS1_10collective13CollectiveMmaINS1_35MainloopSm100TmaUmmaWarpSpecializedILi10ELi2ELi4ENS5_IJNS4_1CILi1EEESB_SB_EEEEENS5_IJNSA_ILi64EEENSA_ILi96EEENSA_ILi128EEEEEENS_12float_e4m3_tENS5_IJlSB_lEEESI_SJ_NS4_8TiledMMAINS4_8MMA_AtomIJNS4_10MMA_TraitsINS4_19SM100_MMA_F8F6F4_SSEJSI_SI_fSE_SF_NS4_17integral_constantINS4_4UMMA5MajorELSQ_0EEESR_NSO_INSP_7ScaleInELSS_0EEEST_EEEEEENS4_6LayoutISC_NS5_IJNSA_ILi0EEESX_SX_EEEEENS5_IJNS4_10UnderscoreES10_S10_EEEEENS4_13SM90_TMA_LOADENS4_14ComposedLayoutINS4_7SwizzleILi3ELi4ELi3EEENS4_18smem_ptr_flag_bitsILi8EEENSW_INS5_IJNSA_ILi8EEESG_EEENS5_IJSG_SB_EEEEEEEvNS4_8identityES13_S1D_vS1E_EENS_8epilogue10collective18CollectiveEpilogueINS1G_23Sm100TmaWarpSpecializedILi1ELi1ELi48ELb0ELb0EEEJSH_NS5_IJNSW_ISE_SB_EENSW_ISF_SB_EEEEESI_SJ_SI_SJ_NS1G_6fusion15FusionCallbacksIS1K_NS1O_17LinearCombinationISI_fSI_fLNS_15FloatRoundStyleE2EEESH_S1N_JEEENS4_5SM1004TMEM4LOAD26SM100_TMEM_LOAD_16dp32b16xES13_NS14_INS15_ILi1ELi4ELi3EEES18_NSW_INS5_IJS19_NSA_ILi32EEEEEENS5_IJS1Z_SB_EEEEEEENS4_39AutoVectorizingCopyWithAssumedAlignmentILi128EEENS4_14SM90_TMA_STOREES23_S25_S25_EEEvvEEEEvNT_6ParamsE)
        /*0044*/ 	.word	0x00000000
.L_29:


//--------------------- .nv.compat                --------------------------
	.section	.nv.compat,"",@"SHT_CUDA_COMPAT_INFO"
	.align	4
        /*0000*/ 	.byte	0x02, 0x09, 0x01, 0x00, 0x02, 0x02, 0x02, 0x00, 0x02, 0x05, 0x05, 0x00, 0x03, 0x07, 0x01, 0x01
        /*0010*/ 	.byte	0x02, 0x03, 0x01, 0x00, 0x02, 0x06, 0x01, 0x00, 0x04, 0x0b, 0x08, 0x00, 0x09, 0x00, 0x00, 0x00
        /*0020*/ 	.byte	0x00, 0x00, 0x00, 0x00


//--------------------- .nv.info._ZN7cutlass13device_kernelINS_4gemm6kernel13GemmUniversalIN4cute5tupleIJiiiiEEENS1_10collective13CollectiveMmaINS1_35MainloopSm100TmaUmmaWarpSpecializedILi10ELi2ELi4ENS5_IJNS4_1CILi1EEESB_SB_EEEEENS5_IJNSA_ILi64EEENSA_ILi96EEENSA_ILi128EEEEEENS_12float_e4m3_tENS5_IJlSB_lEEESI_SJ_NS4_8TiledMMAINS4_8MMA_AtomIJNS4_10MMA_TraitsINS4_19SM100_MMA_F8F6F4_SSEJSI_SI_fSE_SF_NS4_17integral_constantINS4_4UMMA5MajorELSQ_0EEESR_NSO_INSP_7ScaleInELSS_0EEEST_EEEEEENS4_6LayoutISC_NS5_IJNSA_ILi0EEESX_SX_EEEEENS5_IJNS4_10UnderscoreES10_S10_EEEEENS4_13SM90_TMA_LOADENS4_14ComposedLayoutINS4_7SwizzleILi3ELi4ELi3EEENS4_18smem_ptr_flag_bitsILi8EEENSW_INS5_IJNSA_ILi8EEESG_EEENS5_IJSG_SB_EEEEEEEvNS4_8identityES13_S1D_vS1E_EENS_8epilogue10collective18CollectiveEpilogueINS1G_23Sm100TmaWarpSpecializedILi1ELi1ELi48ELb0ELb0EEEJSH_NS5_IJNSW_ISE_SB_EENSW_ISF_SB_EEEEESI_SJ_SI_SJ_NS1G_6fusion15FusionCallbacksIS1K_NS1O_17LinearCombinationISI_fSI_fLNS_15FloatRoundStyleE2EEESH_S1N_JEEENS4_5SM1004TMEM4LOAD26SM100_TMEM_LOAD_16dp32b16xES13_NS14_INS15_ILi1ELi4ELi3EEES18_NSW_INS5_IJS19_NSA_ILi32EEEEEENS5_IJS1Z_SB_EEEEEEENS4_39AutoVectorizingCopyWithAssumedAlignmentILi128EEENS4_14SM90_TMA_STOREES23_S25_S25_EEEvvEEEEvNT_6ParamsE --------------------------
	.section	.nv.info._ZN7cutlass13device_kernelINS_4gemm6kernel13GemmUniversalIN4cute5tupleIJiiiiEEENS1_10collective13CollectiveMmaINS1_35MainloopSm100TmaUmmaWarpSpecializedILi10ELi2ELi4ENS5_IJNS4_1CILi1EEESB_SB_EEEEENS5_IJNSA_ILi64EEENSA_ILi96EEENSA_ILi128EEEEEENS_12float_e4m3_tENS5_IJlSB_lEEESI_SJ_NS4_8TiledMMAINS4_8MMA_AtomIJNS4_10MMA_TraitsINS4_19SM100_MMA_F8F6F4_SSEJSI_SI_fSE_SF_NS4_17integral_constantINS4_4UMMA5MajorELSQ_0EEESR_NSO_INSP_7ScaleInELSS_0EEEST_EEEEEENS4_6LayoutISC_NS5_IJNSA_ILi0EEESX_SX_EEEEENS5_IJNS4_10UnderscoreES10_S10_EEEEENS4_13SM90_TMA_LOADENS4_14ComposedLayoutINS4_7SwizzleILi3ELi4ELi3EEENS4_18smem_ptr_flag_bitsILi8EEENSW_INS5_IJNSA_ILi8EEESG_EEENS5_IJSG_SB_EEEEEEEvNS4_8identityES13_S1D_vS1E_EENS_8epilogue10collective18CollectiveEpilogueINS1G_23Sm100TmaWarpSpecializedILi1ELi1ELi48ELb0ELb0EEEJSH_NS5_IJNSW_ISE_SB_EENSW_ISF_SB_EEEEESI_SJ_SI_SJ_NS1G_6fusion15FusionCallbacksIS1K_NS1O_17LinearCombinationISI_fSI_fLNS_15FloatRoundStyleE2EEESH_S1N_JEEENS4_5SM1004TMEM4LOAD26SM100_TMEM_LOAD_16dp32b16xES13_NS14_INS15_ILi1ELi4ELi3EEES18_NSW_INS5_IJS19_NSA_ILi32EEEEEENS5_IJS1Z_SB_EEEEEEENS4_39AutoVectorizingCopyWithAssumedAlignmentILi128EEENS4_14SM90_TMA_STOREES23_S25_S25_EEEvvEEEEvNT_6ParamsE,"",@"SHT_CUDA_INFO"
	.sectionflags	@""
	.align	4


	//----- nvinfo : EIATTR_CUDA_API_VERSION
	.align		4
        /*0000*/ 	.byte	0x04, 0x37
        /*0002*/ 	.short	(.L_31 - .L_30)
.L_30:
        /*0004*/ 	.word	0x00000082


	//----- nvinfo : EIATTR_KPARAM_INFO
	.align		4
.L_31:
        /*0008*/ 	.byte	0x04, 0x17
        /*000a*/ 	.short	(.L_33 - .L_32)
.L_32:
        /*000c*/ 	.word	0x00000000
        /*0010*/ 	.short	0x0000
        /*0012*/ 	.short	0x0000
        /*0014*/ 	.byte	0x00, 0xf0, 0x01, 0x20


	//----- nvinfo : EIATTR_AT_ENTRY_FRAGMENTS
	.align		4
.L_33:
        /*0018*/ 	.byte	0x04, 0x4f
        /*001a*/ 	.short	(.L_35 - .L_34)


	//   ....[0]....
.L_34:
        /*001c*/ 	.word	0x00000006


	//----- nvinfo : EIATTR_RESERVED_SMEM_USED
	.align		4
.L_35:
        /*0020*/ 	.byte	0x01, 0x41
	.zero		2


	//----- nvinfo : EIATTR_SPARSE_MMA_MASK
	.align		4
        /*0024*/ 	.byte	0x03, 0x50
        /*0026*/ 	.short	0x0000


	//----- nvinfo : EIATTR_TCGEN05_1CTA_USED
	.align		4
        /*0028*/ 	.byte	0x01, 0x51
	.zero		2


	//----- nvinfo : EIATTR_MAXREG_COUNT
	.align		4
        /*002c*/ 	.byte	0x03, 0x1b
        /*002e*/ 	.short	0x00ff


	//----- nvinfo : EIATTR_NUM_BARRIERS
	.align		4
        /*0030*/ 	.byte	0x02, 0x4c
        /*0032*/ 	.byte	0x07
	.zero		1


	//----- nvinfo : EIATTR_EXTERNS
	.align		4
        /*0034*/ 	.byte	0x04, 0x0f
        /*0036*/ 	.short	(.L_37 - .L_36)


	//   ....[0]....
	.align		4
.L_36:
        /*0038*/ 	.word	index@(__assertfail)


	//----- nvinfo : EIATTR_MERCURY_ISA_VERSION
	.align		4
.L_37:
        /*003c*/ 	.byte	0x03, 0x5f
        /*003e*/ 	.short	0x0101


	//----- nvinfo : EIATTR_INT_WARP_WIDE_INSTR_OFFSETS
	.align		4
        /*0040*/ 	.byte	0x04, 0x31
        /*0042*/ 	.short	(.L_39 - .L_38)


	//   ....[0]....
.L_38:
        /*0044*/ 	.word	0x00001e70


	//   ....[1]....
        /*0048*/ 	.word	0x00003c70


	//   ....[2]....
        /*004c*/ 	.word	0x00003c90


	//   ....[3]....
        /*0050*/ 	.word	0x00003cc0


	//   ....[4]....
        /*0054*/ 	.word	0x000046f0


	//   ....[5]....
        /*0058*/ 	.word	0x00004780


	//   ....[6]....
        /*005c*/ 	.word	0x000047b0


	//   ....[7]....
        /*0060*/ 	.word	0x00004880


	//----- nvinfo : EIATTR_COOP_GROUP_MASK_REGIDS
	.align		4
.L_39:
        /*0064*/ 	.byte	0x04, 0x29
        /*0066*/ 	.short	(.L_41 - .L_40)


	//   ....[0]....
.L_40:
        /*0068*/ 	.word	0xffffffff


	//   ....[1]....
        /*006c*/ 	.word	0xffffffff


	//   ....[2]....
        /*0070*/ 	.word	0xffffffff


	//   ....[3]....
        /*0074*/ 	.word	0xffffffff


	//   ....[4]....
        /*0078*/ 	.word	0xffffffff


	//   ....[5]....
        /*007c*/ 	.word	0xffffffff


	//   ....[6]....
        /*0080*/ 	.word	0xffffffff


	//   ....[7]....
        /*0084*/ 	.word	0xffffffff


	//   ....[8]....
        /*0088*/ 	.word	0xffffffff


	//   ....[9]....
        /*008c*/ 	.word	0xffffffff


	//   ....[10]....
        /*0090*/ 	.word	0xffffffff


	//   ....[11]....
        /*0094*/ 	.word	0xffffffff


	//   ....[12]....
        /*0098*/ 	.word	0xffffffff


	//----- nvinfo : EIATTR_COOP_GROUP_INSTR_OFFSETS
	.align		4
.L_41:
        /*009c*/ 	.byte	0x04, 0x28
        /*009e*/ 	.short	(.L_43 - .L_42)


	//   ....[0]....
.L_42:
        /*00a0*/ 	.word	0x00000090


	//   ....[1]....
        /*00a4*/ 	.word	0x000004d0


	//   ....[2]....
        /*00a8*/ 	.word	0x00000730


	//   ....[3]....
        /*00ac*/ 	.word	0x00000870


	//   ....[4]....
        /*00b0*/ 	.word	0x00000970


	//   ....[5]....
        /*00b4*/ 	.word	0x00000ae0


	//   ....[6]....
        /*00b8*/ 	.word	0x00000c80


	//   ....[7]....
        /*00bc*/ 	.word	0x00001d50


	//   ....[8]....
        /*00c0*/ 	.word	0x00002e90


	//   ....[9]....
        /*00c4*/ 	.word	0x000030a0


	//   ....[10]....
        /*00c8*/ 	.word	0x000030d0


	//   ....[11]....
        /*00cc*/ 	.word	0x00003b50


	//   ....[12]....
        /*00d0*/ 	.word	0x00003d80


	//----- nvinfo : EIATTR_VRC_CTA_INIT_COUNT
	.align		4
.L_43:
        /*00d4*/ 	.byte	0x02, 0x4a
        /*00d6*/ 	.byte	0x80
	.zero		1


	//----- nvinfo : EIATTR_SYSCALL_OFFSETS
	.align		4
        /*00d8*/ 	.byte	0x04, 0x46
        /*00da*/ 	.short	(.L_45 - .L_44)


	//   ....[0]....
.L_44:
        /*00dc*/ 	.word	0x00005260


	//   ....[1]....
        /*00e0*/ 	.word	0x000053a0


	//   ....[2]....
        /*00e4*/ 	.word	0x00005b50


	//   ....[3]....
        /*00e8*/ 	.word	0x00005cd0


	//   ....[4]....
        /*00ec*/ 	.word	0x00005e50


	//----- nvinfo : EIATTR_MBARRIER_INSTR_OFFSETS
	.align		4
.L_45:
        /*00f0*/ 	.byte	0x04, 0x39
        /*00f2*/ 	.short	(.L_47 - .L_46)


	//   ....[0]....
.L_46:
        /*00f4*/ 	.word	0x000005d0
        /*00f8*/ 	.word	0x000000ff
        /*00fc*/ 	.word	0x00000000
        /*0100*/ 	.short	0x0100
        /*0102*/ 	.byte	0x05
	.zero		1


	//   ....[1]....
        /*0104*/ 	.word	0x000005e0
        /*0108*/ 	.word	0x000000ff
        /*010c*/ 	.word	0x00000050
        /*0110*/ 	.short	0x0100
        /*0112*/ 	.byte	0x05
	.zero		1


	//   ....[2]....
        /*0114*/ 	.word	0x000005f0
        /*0118*/ 	.word	0x000000ff
        /*011c*/ 	.word	0x00000008
        /*0120*/ 	.short	0x0100
        /*0122*/ 	.byte	0x05
	.zero		1


	//   ....[3]....
        /*0124*/ 	.word	0x00000600
        /*0128*/ 	.word	0x000000ff
        /*012c*/ 	.word	0x00000058
        /*0130*/ 	.short	0x0100
        /*0132*/ 	.byte	0x05
	.zero		1


	//   ....[4]....
        /*0134*/ 	.word	0x00000610
        /*0138*/ 	.word	0x000000ff
        /*013c*/ 	.word	0x00000010
        /*0140*/ 	.short	0x0100
        /*0142*/ 	.byte	0x05
	.zero		1


	//   ....[5]....
        /*0144*/ 	.word	0x00000620
        /*0148*/ 	.word	0x000000ff
        /*014c*/ 	.word	0x00000060
        /*0150*/ 	.short	0x0100
        /*0152*/ 	.byte	0x05
	.zero		1


	//   ....[6]....
        /*0154*/ 	.word	0x00000630
        /*0158*/ 	.word	0x000000ff
        /*015c*/ 	.word	0x00000018
        /*0160*/ 	.short	0x0100
        /*0162*/ 	.byte	0x05
	.zero		1


	//   ....[7]....
        /*0164*/ 	.word	0x00000640
        /*0168*/ 	.word	0x000000ff
        /*016c*/ 	.word	0x00000068
        /*0170*/ 	.short	0x0100
        /*0172*/ 	.byte	0x05
	.zero		1


	//   ....[8]....
        /*0174*/ 	.word	0x00000650
        /*0178*/ 	.word	0x000000ff
        /*017c*/ 	.word	0x00000020
        /*0180*/ 	.short	0x0100
        /*0182*/ 	.byte	0x05
	.zero		1


	//   ....[9]....
        /*0184*/ 	.word	0x00000660
        /*0188*/ 	.word	0x000000ff
        /*018c*/ 	.word	0x00000070
        /*0190*/ 	.short	0x0100
        /*0192*/ 	.byte	0x05
	.zero		1


	//   ....[10]....
        /*0194*/ 	.word	0x00000670
        /*0198*/ 	.word	0x000000ff
        /*019c*/ 	.word	0x00000028
        /*01a0*/ 	.short	0x0100
        /*01a2*/ 	.byte	0x05
	.zero		1


	//   ....[11]....
        /*01a4*/ 	.word	0x00000680
        /*01a8*/ 	.word	0x000000ff
        /*01ac*/ 	.word	0x00000078
        /*01b0*/ 	.short	0x0100
        /*01b2*/ 	.byte	0x05
	.zero		1


	//   ....[12]....
        /*01b4*/ 	.word	0x00000690
        /*01b8*/ 	.word	0x000000ff
        /*01bc*/ 	.word	0x00000030
        /*01c0*/ 	.short	0x0100
        /*01c2*/ 	.byte	0x05
	.zero		1


	//   ....[13]....
        /*01c4*/ 	.word	0x000006a0
        /*01c8*/ 	.word	0x000000ff
        /*01cc*/ 	.word	0x00000080
        /*01d0*/ 	.short	0x0100
        /*01d2*/ 	.byte	0x05
	.zero		1


	//   ....[14]....
        /*01d4*/ 	.word	0x000006b0
        /*01d8*/ 	.word	0x000000ff
        /*01dc*/ 	.word	0x00000038
        /*01e0*/ 	.short	0x0100
        /*01e2*/ 	.byte	0x05
	.zero		1


	//   ....[15]....
        /*01e4*/ 	.word	0x000006c0
        /*01e8*/ 	.word	0x000000ff
        /*01ec*/ 	.word	0x00000088
        /*01f0*/ 	.short	0x0100
        /*01f2*/ 	.byte	0x05
	.zero		1


	//   ....[16]....
        /*01f4*/ 	.word	0x000006d0
        /*01f8*/ 	.word	0x000000ff
        /*01fc*/ 	.word	0x00000040
        /*0200*/ 	.short	0x0100
        /*0202*/ 	.byte	0x05
	.zero		1


	//   ....[17]....
        /*0204*/ 	.word	0x000006e0
        /*0208*/ 	.word	0x000000ff
        /*020c*/ 	.word	0x00000090
        /*0210*/ 	.short	0x0100
        /*0212*/ 	.byte	0x05
	.zero		1


	//   ....[18]....
        /*0214*/ 	.word	0x000006f0
        /*0218*/ 	.word	0x000000ff
        /*021c*/ 	.word	0x00000048
        /*0220*/ 	.short	0x0100
        /*0222*/ 	.byte	0x05
	.zero		1


	//   ....[19]....
        /*0224*/ 	.word	0x00000700
        /*0228*/ 	.word	0x000000ff
        /*022c*/ 	.word	0x00000098
        /*0230*/ 	.short	0x0100
        /*0232*/ 	.byte	0x05
	.zero		1


	//   ....[20]....
        /*0234*/ 	.word	0x00000840
        /*0238*/ 	.word	0x000000ff
        /*023c*/ 	.word	0x000000a0
        /*0240*/ 	.short	0x0100
        /*0242*/ 	.byte	0x07
	.zero		1


	//   ....[21]....
        /*0244*/ 	.word	0x00000850
        /*0248*/ 	.word	0x000000ff
        /*024c*/ 	.word	0x000000a8
        /*0250*/ 	.short	0x0100
        /*0252*/ 	.byte	0x07
	.zero		1


	//   ....[22]....
        /*0254*/ 	.word	0x00000940
        /*0258*/ 	.word	0x000000ff
        /*025c*/ 	.word	0x000000b0
        /*0260*/ 	.short	0x0100
        /*0262*/ 	.byte	0x05
	.zero		1


	//   ....[23]....
        /*0264*/ 	.word	0x00000950
        /*0268*/ 	.word	0x000000ff
        /*026c*/ 	.word	0x000000b8
        /*0270*/ 	.short	0x0100
        /*0272*/ 	.byte	0x05
	.zero		1


	//   ....[24]....
        /*0274*/ 	.word	0x00000a90
        /*0278*/ 	.word	0x000000ff
        /*027c*/ 	.word	0x000000c0
        /*0280*/ 	.short	0x0100
        /*0282*/ 	.byte	0x05
	.zero		1


	//   ....[25]....
        /*0284*/ 	.word	0x00000aa0
        /*0288*/ 	.word	0x000000ff
        /*028c*/ 	.word	0x000000d0
        /*0290*/ 	.short	0x0100
        /*0292*/ 	.byte	0x05
	.zero		1


	//   ....[26]....
        /*0294*/ 	.word	0x00000ab0
        /*0298*/ 	.word	0x000000ff
        /*029c*/ 	.word	0x000000c8
        /*02a0*/ 	.short	0x0100
        /*02a2*/ 	.byte	0x05
	.zero		1


	//   ....[27]....
        /*02a4*/ 	.word	0x00000ac0
        /*02a8*/ 	.word	0x000000ff
        /*02ac*/ 	.word	0x000000d8
        /*02b0*/ 	.short	0x0100
        /*02b2*/ 	.byte	0x05
	.zero		1


	//   ....[28]....
        /*02b4*/ 	.word	0x00000bf0
        /*02b8*/ 	.word	0x000000ff
        /*02bc*/ 	.word	0x000000e0
        /*02c0*/ 	.short	0x0100
        /*02c2*/ 	.byte	0x07
	.zero		1


	//   ....[29]....
        /*02c4*/ 	.word	0x00000c00
        /*02c8*/ 	.word	0x000000ff
        /*02cc*/ 	.word	0x00000100
        /*02d0*/ 	.short	0x0100
        /*02d2*/ 	.byte	0x07
	.zero		1


	//   ....[30]....
        /*02d4*/ 	.word	0x00000c10
        /*02d8*/ 	.word	0x000000ff
        /*02dc*/ 	.word	0x000000e8
        /*02e0*/ 	.short	0x0100
        /*02e2*/ 	.byte	0x07
	.zero		1


	//   ....[31]....
        /*02e4*/ 	.word	0x00000c20
        /*02e8*/ 	.word	0x000000ff
        /*02ec*/ 	.word	0x00000108
        /*02f0*/ 	.short	0x0100
        /*02f2*/ 	.byte	0x07
	.zero		1


	//   ....[32]....
        /*02f4*/ 	.word	0x00000c30
        /*02f8*/ 	.word	0x000000ff
        /*02fc*/ 	.word	0x000000f0
        /*0300*/ 	.short	0x0100
        /*0302*/ 	.byte	0x07
	.zero		1


	//   ....[33]....
        /*0304*/ 	.word	0x00000c40
        /*0308*/ 	.word	0x000000ff
        /*030c*/ 	.word	0x00000110
        /*0310*/ 	.short	0x0100
        /*0312*/ 	.byte	0x07
	.zero		1


	//   ....[34]....
        /*0314*/ 	.word	0x00000c50
        /*0318*/ 	.word	0x000000ff
        /*031c*/ 	.word	0x000000f8
        /*0320*/ 	.short	0x0100
        /*0322*/ 	.byte	0x07
	.zero		1


	//   ....[35]....
        /*0324*/ 	.word	0x00000c60
        /*0328*/ 	.word	0x000000ff
        /*032c*/ 	.word	0x00000118
        /*0330*/ 	.short	0x0100
        /*0332*/ 	.byte	0x07
	.zero		1


	//   ....[36]....
        /*0334*/ 	.word	0x00000d50
        /*0338*/ 	.word	0x000000ff
        /*033c*/ 	.word	0x00000120
        /*0340*/ 	.short	0x0100
        /*0342*/ 	.byte	0x05
	.zero		1


	//   ....[37]....
        /*0344*/ 	.word	0x00000d60
        /*0348*/ 	.word	0x000000ff
        /*034c*/ 	.word	0x00000130
        /*0350*/ 	.short	0x0100
        /*0352*/ 	.byte	0x05
	.zero		1


	//   ....[38]....
        /*0354*/ 	.word	0x00000d70
        /*0358*/ 	.word	0x000000ff
        /*035c*/ 	.word	0x00000128
        /*0360*/ 	.short	0x0100
        /*0362*/ 	.byte	0x05
	.zero		1


	//   ....[39]....
        /*0364*/ 	.word	0x00000d80
        /*0368*/ 	.word	0x000000ff
        /*036c*/ 	.word	0x00000138
        /*0370*/ 	.short	0x0100
        /*0372*/ 	.byte	0x05
	.zero		1


	//   ....[40]....
        /*0374*/ 	.word	0x00001650
        /*0378*/ 	.word	0x00000003
        /*037c*/ 	.word	0x00000130
        /*0380*/ 	.short	0x010a
        /*0382*/ 	.byte	0xff
	.zero		1


	//   ....[41]....
        /*0384*/ 	.word	0x00001680
        /*0388*/ 	.word	0x00000003
        /*038c*/ 	.word	0x00000120
        /*0390*/ 	.short	0x0101
        /*0392*/ 	.byte	0xff
	.zero		1


	//   ....[42]....
        /*0394*/ 	.word	0x00001750
        /*0398*/ 	.word	0x000000ff
        /*039c*/ 	.word	0x00000050
        /*03a0*/ 	.short	0x010a
        /*03a2*/ 	.byte	0x05
	.zero		1


	//   ....[43]....
        /*03a4*/ 	.word	0x000017f0
        /*03a8*/ 	.word	0x000000ff
        /*03ac*/ 	.word	0x00000050
        /*03b0*/ 	.short	0x010a
        /*03b2*/ 	.byte	0x21
	.zero		1


	//   ....[44]....
        /*03b4*/ 	.word	0x00001940
        /*03b8*/ 	.word	0x000000ff
        /*03bc*/ 	.word	0x00000050
        /*03c0*/ 	.short	0x010a
        /*03c2*/ 	.byte	0x08
	.zero		1


	//   ....[45]....
        /*03c4*/ 	.word	0x00001a50
        /*03c8*/ 	.word	0x000000ff
        /*03cc*/ 	.word	0x000000b8
        /*03d0*/ 	.short	0x0101
        /*03d2*/ 	.byte	0x04
	.zero		1


	//   ....[46]....
        /*03d4*/ 	.word	0x00001a70
        /*03d8*/ 	.word	0x000000ff
        /*03dc*/ 	.word	0x00000050
        /*03e0*/ 	.short	0x010a
        /*03e2*/ 	.byte	0x05
	.zero		1


	//   ....[47]....
        /*03e4*/ 	.word	0x00001af0
        /*03e8*/ 	.word	0x000000ff
        /*03ec*/ 	.word	0x00000050
        /*03f0*/ 	.short	0x010a
        /*03f2*/ 	.byte	0x11
	.zero		1


	//   ....[48]....
        /*03f4*/ 	.word	0x00001c40
        /*03f8*/ 	.word	0x000000ff
        /*03fc*/ 	.word	0x00000050
        /*0400*/ 	.short	0x010a
        /*0402*/ 	.byte	0x08
	.zero		1


	//   ....[49]....
        /*0404*/ 	.word	0x00001d80
        /*0408*/ 	.word	0x00000002
        /*040c*/ 	.word	0x000000c0
        /*0410*/ 	.short	0x010a
        /*0412*/ 	.byte	0xff
	.zero		1


	//   ....[50]....
        /*0414*/ 	.word	0x00001e40
        /*0418*/ 	.word	0x00000002
        /*041c*/ 	.word	0x00000000
        /*0420*/ 	.short	0x0101
        /*0422*/ 	.byte	0xff
	.zero		1


	//   ....[51]....
        /*0424*/ 	.word	0x000023a0
        /*0428*/ 	.word	0x000000ff
        /*042c*/ 	.word	0x00000000
        /*0430*/ 	.short	0x010a
        /*0432*/ 	.byte	0x05
	.zero		1


	//   ....[52]....
        /*0434*/ 	.word	0x00002430
        /*0438*/ 	.word	0x000000ff
        /*043c*/ 	.word	0x00000000
        /*0440*/ 	.short	0x010a
        /*0442*/ 	.byte	0x05
	.zero		1


	//   ....[53]....
        /*0444*/ 	.word	0x000024c0
        /*0448*/ 	.word	0x000000ff
        /*044c*/ 	.word	0x00000000
        /*0450*/ 	.short	0x010a
        /*0452*/ 	.byte	0x05
	.zero		1


	//   ....[54]....
        /*0454*/ 	.word	0x00002550
        /*0458*/ 	.word	0x000000ff
        /*045c*/ 	.word	0x00000000
        /*0460*/ 	.short	0x010a
        /*0462*/ 	.byte	0x05
	.zero		1


	//   ....[55]....
        /*0464*/ 	.word	0x000025e0
        /*0468*/ 	.word	0x000000ff
        /*046c*/ 	.word	0x00000000
        /*0470*/ 	.short	0x010a
        /*0472*/ 	.byte	0x05
	.zero		1


	//   ....[56]....
        /*0474*/ 	.word	0x00002670
        /*0478*/ 	.word	0x000000ff
        /*047c*/ 	.word	0x00000000
        /*0480*/ 	.short	0x010a
        /*0482*/ 	.byte	0x05
	.zero		1


	//   ....[57]....
        /*0484*/ 	.word	0x00002700
        /*0488*/ 	.word	0x000000ff
        /*048c*/ 	.word	0x00000000
        /*0490*/ 	.short	0x010a
        /*0492*/ 	.byte	0x05
	.zero		1


	//   ....[58]....
        /*0494*/ 	.word	0x00002790
        /*0498*/ 	.word	0x000000ff
        /*049c*/ 	.word	0x00000000
        /*04a0*/ 	.short	0x010a
        /*04a2*/ 	.byte	0x05
	.zero		1


	//   ....[59]....
        /*04a4*/ 	.word	0x00002820
        /*04a8*/ 	.word	0x000000ff
        /*04ac*/ 	.word	0x00000000
        /*04b0*/ 	.short	0x010a
        /*04b2*/ 	.byte	0x05
	.zero		1


	//   ....[60]....
        /*04b4*/ 	.word	0x000028c0
        /*04b8*/ 	.word	0x00000000
        /*04bc*/ 	.word	0x00000000
        /*04c0*/ 	.short	0x010a
        /*04c2*/ 	.byte	0xff
	.zero		1


	//   ....[61]....
        /*04c4*/ 	.word	0x000029e0
        /*04c8*/ 	.word	0x00000000
        /*04cc*/ 	.word	0x00000120
        /*04d0*/ 	.short	0x010a
        /*04d2*/ 	.byte	0xff
	.zero		1


	//   ....[62]....
        /*04d4*/ 	.word	0x00002a40
        /*04d8*/ 	.word	0x00000004
        /*04dc*/ 	.word	0x00000000
        /*04e0*/ 	.short	0x0101
        /*04e2*/ 	.byte	0xff
	.zero		1


	//   ....[63]....
        /*04e4*/ 	.word	0x00002a60
        /*04e8*/ 	.word	0x000000ff
        /*04ec*/ 	.word	0x000000d0
        /*04f0*/ 	.short	0x010a
        /*04f2*/ 	.byte	0x05
	.zero		1


	//   ....[64]....
        /*04f4*/ 	.word	0x00002b80
        /*04f8*/ 	.word	0x00000000
        /*04fc*/ 	.word	0x000000c0
        /*0500*/ 	.short	0x010a
        /*0502*/ 	.byte	0xff
	.zero		1


	//   ....[65]....
        /*0504*/ 	.word	0x00002c90
        /*0508*/ 	.word	0x00000000
        /*050c*/ 	.word	0x00000000
        /*0510*/ 	.short	0x0101
        /*0512*/ 	.byte	0xff
	.zero		1


	//   ....[66]....
        /*0514*/ 	.word	0x00002d20
        /*0518*/ 	.word	0x000000ff
        /*051c*/ 	.word	0x000000d0
        /*0520*/ 	.short	0x0106
        /*0522*/ 	.byte	0x05
	.zero		1


	//   ....[67]....
        /*0524*/ 	.word	0x00002d40
        /*0528*/ 	.word	0x000000ff
        /*052c*/ 	.word	0x000000d0
        /*0530*/ 	.short	0x010a
        /*0532*/ 	.byte	0x05
	.zero		1


	//   ....[68]....
        /*0534*/ 	.word	0x00002dd0
        /*0538*/ 	.word	0x000000ff
        /*053c*/ 	.word	0x000000d0
        /*0540*/ 	.short	0x0106
        /*0542*/ 	.byte	0x04
	.zero		1


	//   ....[69]....
        /*0544*/ 	.word	0x00002e10
        /*0548*/ 	.word	0x00000000
        /*054c*/ 	.word	0x000000d0
        /*0550*/ 	.short	0x010a
        /*0552*/ 	.byte	0xff
	.zero		1


	//   ....[70]....
        /*0554*/ 	.word	0x00003350
        /*0558*/ 	.word	0x00000000
        /*055c*/ 	.word	0x000000c0
        /*0560*/ 	.short	0x010a
        /*0562*/ 	.byte	0xff
	.zero		1


	//   ....[71]....
        /*0564*/ 	.word	0x00003460
        /*0568*/ 	.word	0x00000003
        /*056c*/ 	.word	0x00000000
        /*0570*/ 	.short	0x0101
        /*0572*/ 	.byte	0xff
	.zero		1


	//   ....[72]....
        /*0574*/ 	.word	0x00003470
        /*0578*/ 	.word	0x000000ff
        /*057c*/ 	.word	0x00000000
        /*0580*/ 	.short	0x010a
        /*0582*/ 	.byte	0x05
	.zero		1


	//   ....[73]....
        /*0584*/ 	.word	0x000034e0
        /*0588*/ 	.word	0x000000ff
        /*058c*/ 	.word	0x00000100
        /*0590*/ 	.short	0x010a
        /*0592*/ 	.byte	0x0e
	.zero		1


	//   ....[74]....
        /*0594*/ 	.word	0x000035b0
        /*0598*/ 	.word	0x000000ff
        /*059c*/ 	.word	0x00000000
        /*05a0*/ 	.short	0x010a
        /*05a2*/ 	.byte	0x07
	.zero		1


	//   ....[75]....
        /*05a4*/ 	.word	0x000036e0
        /*05a8*/ 	.word	0x000000ff
        /*05ac*/ 	.word	0x00000000
        /*05b0*/ 	.short	0x010a
        /*05b2*/ 	.byte	0x13
	.zero		1


	//   ....[76]....
        /*05b4*/ 	.word	0x00003980
        /*05b8*/ 	.word	0x000000ff
        /*05bc*/ 	.word	0x00000000
        /*05c0*/ 	.short	0x010a
        /*05c2*/ 	.byte	0x05
	.zero		1


	//   ....[77]....
        /*05c4*/ 	.word	0x00003a10
        /*05c8*/ 	.word	0x000000ff
        /*05cc*/ 	.word	0x00000000
        /*05d0*/ 	.short	0x010a
        /*05d2*/ 	.byte	0x05
	.zero		1


	//   ....[78]....
        /*05d4*/ 	.word	0x00003aa0
        /*05d8*/ 	.word	0x000000ff
        /*05dc*/ 	.word	0x00000000
        /*05e0*/ 	.short	0x010a
        /*05e2*/ 	.byte	0x05
	.zero		1


	//   ....[79]....
        /*05e4*/ 	.word	0x00003b30
        /*05e8*/ 	.word	0x000000ff
        /*05ec*/ 	.word	0x00000000
        /*05f0*/ 	.short	0x010a
        /*05f2*/ 	.byte	0x06
	.zero		1


	//   ....[80]....
        /*05f4*/ 	.word	0x00003f70
        /*05f8*/ 	.word	0x00000000
        /*05fc*/ 	.word	0x000000c0
        /*0600*/ 	.short	0x010a
        /*0602*/ 	.byte	0xff
	.zero		1


	//   ....[81]....
        /*0604*/ 	.word	0x00004060
        /*0608*/ 	.word	0x00000000
        /*060c*/ 	.word	0x00000000
        /*0610*/ 	.short	0x0101
        /*0612*/ 	.byte	0xff
	.zero		1


	//   ....[82]....
        /*0614*/ 	.word	0x00004380
        /*0618*/ 	.word	0x000000ff
        /*061c*/ 	.word	0x000000b8
        /*0620*/ 	.short	0x010a
        /*0622*/ 	.byte	0x07
	.zero		1


	//   ....[83]....
        /*0624*/ 	.word	0x00004500
        /*0628*/ 	.word	0x000000ff
        /*062c*/ 	.word	0x000000a8
        /*0630*/ 	.short	0x010a
        /*0632*/ 	.byte	0x07
	.zero		1


	//   ....[84]....
        /*0634*/ 	.word	0x00004900
        /*0638*/ 	.word	0x000000ff
        /*063c*/ 	.word	0x000000a0
        /*0640*/ 	.short	0x010b
        /*0642*/ 	.byte	0x07
	.zero		1


	//   ....[85]....
        /*0644*/ 	.word	0x00004920
        /*0648*/ 	.word	0x000000ff
        /*064c*/ 	.word	0x00000000
        /*0650*/ 	.short	0x0101
        /*0652*/ 	.byte	0x25
	.zero		1


	//   ....[86]....
        /*0654*/ 	.word	0x00004960
        /*0658*/ 	.word	0x00000000
        /*065c*/ 	.word	0x000000a8
        /*0660*/ 	.short	0x010a
        /*0662*/ 	.byte	0xff
	.zero		1


	//   ....[87]....
        /*0664*/ 	.word	0x00004c70
        /*0668*/ 	.word	0x00000000
        /*066c*/ 	.word	0x000000c0
        /*0670*/ 	.short	0x010a
        /*0672*/ 	.byte	0xff
	.zero		1


	//   ....[88]....
        /*0674*/ 	.word	0x00004d80
        /*0678*/ 	.word	0x00000000
        /*067c*/ 	.word	0x00000000
        /*0680*/ 	.short	0x0101
        /*0682*/ 	.byte	0xff
	.zero		1


	//   ....[89]....
        /*0684*/ 	.word	0x00005700
        /*0688*/ 	.word	0x000000ff
        /*068c*/ 	.word	0x000000a0
        /*0690*/ 	.short	0x010a
        /*0692*/ 	.byte	0x2b
	.zero		1


	//   ....[90]....
        /*0694*/ 	.word	0x00005710
        /*0698*/ 	.word	0x00000080
        /*069c*/ 	.word	0x000000e0
        /*06a0*/ 	.short	0x010a
        /*06a2*/ 	.byte	0xff
	.zero		1


	//   ....[91]....
        /*06a4*/ 	.word	0x00005880
        /*06a8*/ 	.word	0x000000ff
        /*06ac*/ 	.word	0x000000a0
        /*06b0*/ 	.short	0x010a
        /*06b2*/ 	.byte	0x2b
	.zero		1


	//   ....[92]....
        /*06b4*/ 	.word	0x00005970
        /*06b8*/ 	.word	0x000000ff
        /*06bc*/ 	.word	0x00000000
        /*06c0*/ 	.short	0x0101
        /*06c2*/ 	.byte	0x04
	.zero		1


	//   ....[93]....
        /*06c4*/ 	.word	0x00005a30
        /*06c8*/ 	.word	0x00000080
        /*06cc*/ 	.word	0x000000e0
        /*06d0*/ 	.short	0x010a
        /*06d2*/ 	.byte	0xff
	.zero		1


	//   ....[94]....
        /*06d4*/ 	.word	0x00006320
        /*06d8*/ 	.word	0x000000ff
        /*06dc*/ 	.word	0x00000000
        /*06e0*/ 	.short	0x0101
        /*06e2*/ 	.byte	0x05
	.zero		1


	//   ....[95]....
        /*06e4*/ 	.word	0x00006e40
        /*06e8*/ 	.word	0x00000003
        /*06ec*/ 	.word	0x00000130
        /*06f0*/ 	.short	0x010a
        /*06f2*/ 	.byte	0xff
	.zero		1


	//   ....[96]....
        /*06f4*/ 	.word	0x00006ea0
        /*06f8*/ 	.word	0x00000002
        /*06fc*/ 	.word	0x00000050
        /*0700*/ 	.short	0x010a
        /*0702*/ 	.byte	0xff
	.zero		1


	//   ....[97]....
        /*0704*/ 	.word	0x00006f00
        /*0708*/ 	.word	0x00000002
        /*070c*/ 	.word	0x00000050
        /*0710*/ 	.short	0x010a
        /*0712*/ 	.byte	0xff
	.zero		1


	//   ....[98]....
        /*0714*/ 	.word	0x00006f50
        /*0718*/ 	.word	0x00000002
        /*071c*/ 	.word	0x000000c0
        /*0720*/ 	.short	0x010a
        /*0722*/ 	.byte	0xff
	.zero		1


	//   ....[99]....
        /*0724*/ 	.word	0x00006fb0
        /*0728*/ 	.word	0x00000000
        /*072c*/ 	.word	0x00000000
        /*0730*/ 	.short	0x010a
        /*0732*/ 	.byte	0xff
	.zero		1


	//   ....[100]....
        /*0734*/ 	.word	0x00007010
        /*0738*/ 	.word	0x00000000
        /*073c*/ 	.word	0x00000000
        /*0740*/ 	.short	0x010a
        /*0742*/ 	.byte	0xff
	.zero		1


	//   ....[101]....
        /*0744*/ 	.word	0x00007070
        /*0748*/ 	.word	0x00000000
        /*074c*/ 	.word	0x00000000
        /*0750*/ 	.short	0x010a
        /*0752*/ 	.byte	0xff
	.zero		1


	//   ....[102]....
        /*0754*/ 	.word	0x000070d0
        /*0758*/ 	.word	0x00000000
        /*075c*/ 	.word	0x00000000
        /*0760*/ 	.short	0x010a
        /*0762*/ 	.byte	0xff
	.zero		1


	//   ....[103]....
        /*0764*/ 	.word	0x00007130
        /*0768*/ 	.word	0x00000000
        /*076c*/ 	.word	0x00000000
        /*0770*/ 	.short	0x010a
        /*0772*/ 	.byte	0xff
	.zero		1


	//   ....[104]....
        /*0774*/ 	.word	0x00007190
        /*0778*/ 	.word	0x00000000
        /*077c*/ 	.word	0x00000000
        /*0780*/ 	.short	0x010a
        /*0782*/ 	.byte	0xff
	.zero		1


	//   ....[105]....
        /*0784*/ 	.word	0x000071f0
        /*0788*/ 	.word	0x00000000
        /*078c*/ 	.word	0x00000000
        /*0790*/ 	.short	0x010a
        /*0792*/ 	.byte	0xff
	.zero		1


	//   ....[106]....
        /*0794*/ 	.word	0x00007250
        /*0798*/ 	.word	0x00000000
        /*079c*/ 	.word	0x00000000
        /*07a0*/ 	.short	0x010a
        /*07a2*/ 	.byte	0xff
	.zero		1


	//   ....[107]....
        /*07a4*/ 	.word	0x000072b0
        /*07a8*/ 	.word	0x00000000
        /*07ac*/ 	.word	0x00000000
        /*07b0*/ 	.short	0x010a
        /*07b2*/ 	.byte	0xff
	.zero		1


	//   ....[108]....
        /*07b4*/ 	.word	0x00007300
        /*07b8*/ 	.word	0x00000000
        /*07bc*/ 	.word	0x00000120
        /*07c0*/ 	.short	0x010a
        /*07c2*/ 	.byte	0xff
	.zero		1


	//   ....[109]....
        /*07c4*/ 	.word	0x00007360
        /*07c8*/ 	.word	0x00000000
        /*07cc*/ 	.word	0x000000d0
        /*07d0*/ 	.short	0x010a
        /*07d2*/ 	.byte	0xff
	.zero		1


	//   ....[110]....
        /*07d4*/ 	.word	0x000073b0
        /*07d8*/ 	.word	0x00000000
        /*07dc*/ 	.word	0x000000c0
        /*07e0*/ 	.short	0x010a
        /*07e2*/ 	.byte	0xff
	.zero		1


	//   ....[111]....
        /*07e4*/ 	.word	0x00007410
        /*07e8*/ 	.word	0x00000000
        /*07ec*/ 	.word	0x000000d0
        /*07f0*/ 	.short	0x010a
        /*07f2*/ 	.byte	0xff
	.zero		1


	//   ....[112]....
        /*07f4*/ 	.word	0x00007460
        /*07f8*/ 	.word	0x00000000
        /*07fc*/ 	.word	0x000000c0
        /*0800*/ 	.short	0x010a
        /*0802*/ 	.byte	0xff
	.zero		1


	//   ....[113]....
        /*0804*/ 	.word	0x000074c0
        /*0808*/ 	.word	0x00000003
        /*080c*/ 	.word	0x00000100
        /*0810*/ 	.short	0x010a
        /*0812*/ 	.byte	0xff
	.zero		1


	//   ....[114]....
        /*0814*/ 	.word	0x00007520
        /*0818*/ 	.word	0x00000000
        /*081c*/ 	.word	0x00000000
        /*0820*/ 	.short	0x010a
        /*0822*/ 	.byte	0xff
	.zero		1


	//   ....[115]....
        /*0824*/ 	.word	0x00007580
        /*0828*/ 	.word	0x00000000
        /*082c*/ 	.word	0x00000000
        /*0830*/ 	.short	0x010a
        /*0832*/ 	.byte	0xff
	.zero		1


	//   ....[116]....
        /*0834*/ 	.word	0x000075e0
        /*0838*/ 	.word	0x00000000
        /*083c*/ 	.word	0x00000000
        /*0840*/ 	.short	0x010a
        /*0842*/ 	.byte	0xff
	.zero		1


	//   ....[117]....
        /*0844*/ 	.word	0x00007640
        /*0848*/ 	.word	0x00000000
        /*084c*/ 	.word	0x00000000
        /*0850*/ 	.short	0x010a
        /*0852*/ 	.byte	0xff
	.zero		1


	//   ....[118]....
        /*0854*/ 	.word	0x000076a0
        /*0858*/ 	.word	0x00000000
        /*085c*/ 	.word	0x00000000
        /*0860*/ 	.short	0x010a
        /*0862*/ 	.byte	0xff
	.zero		1


	//   ....[119]....
        /*0864*/ 	.word	0x000076f0
        /*0868*/ 	.word	0x00000000
        /*086c*/ 	.word	0x000000c0
        /*0870*/ 	.short	0x010a
        /*0872*/ 	.byte	0xff
	.zero		1


	//   ....[120]....
        /*0874*/ 	.word	0x00007750
        /*0878*/ 	.word	0x00000000
        /*087c*/ 	.word	0x000000b8
        /*0880*/ 	.short	0x010a
        /*0882*/ 	.byte	0xff
	.zero		1


	//   ....[121]....
        /*0884*/ 	.word	0x000077b0
        /*0888*/ 	.word	0x00000003
        /*088c*/ 	.word	0x000000a8
        /*0890*/ 	.short	0x010a
        /*0892*/ 	.byte	0xff
	.zero		1


	//   ....[122]....
        /*0894*/ 	.word	0x00007800
        /*0898*/ 	.word	0x00000000
        /*089c*/ 	.word	0x000000c0
        /*08a0*/ 	.short	0x010a
        /*08a2*/ 	.byte	0xff
	.zero		1


	//   ....[123]....
        /*08a4*/ 	.word	0x00007860
        /*08a8*/ 	.word	0x00000000
        /*08ac*/ 	.word	0x000000a0
        /*08b0*/ 	.short	0x010a
        /*08b2*/ 	.byte	0xff
	.zero		1


	//   ....[124]....
        /*08b4*/ 	.word	0x000078b0
        /*08b8*/ 	.word	0x00000080
        /*08bc*/ 	.word	0x000000e0
        /*08c0*/ 	.short	0x010a
        /*08c2*/ 	.byte	0xff
	.zero		1


	//----- nvinfo : EIATTR_NUM_MBARRIERS
	.align		4
.L_47:
        /*08c4*/ 	.byte	0x03, 0x38
        /*08c6*/ 	.short	0x0028


	//----- nvinfo : EIATTR_EXIT_INSTR_OFFSETS
	.align		4
        /*08c8*/ 	.byte	0x04, 0x1c
        /*08ca*/ 	.short	(.L_49 - .L_48)


	//   ....[0]....
.L_48:
        /*08cc*/ 	.word	0x000028f0


	//   ....[1]....
        /*08d0*/ 	.word	0x00002de0


	//   ....[2]....
        /*08d4*/ 	.word	0x00002e40


	//   ....[3]....
        /*08d8*/ 	.word	0x00003d90


	//   ....[4]....
        /*08dc*/ 	.word	0x00004990


	//   ....[5]....
        /*08e0*/ 	.word	0x000049d0


	//   ....[6]....
        /*08e4*/ 	.word	0x00006e30


	//----- nvinfo : EIATTR_MAX_THREADS
	.align		4
.L_49:
        /*08e8*/ 	.byte	0x04, 0x05
        /*08ea*/ 	.short	(.L_51 - .L_50)
.L_50:
        /*08ec*/ 	.word	0x00000100
        /*08f0*/ 	.word	0x00000001
        /*08f4*/ 	.word	0x00000001


	//----- nvinfo : EIATTR_CRS_STACK_SIZE
	.align		4
.L_51:
        /*08f8*/ 	.byte	0x04, 0x1e
        /*08fa*/ 	.short	(.L_53 - .L_52)
.L_52:
        /*08fc*/ 	.word	0x00000000


	//----- nvinfo : EIATTR_CBANK_PARAM_SIZE
	.align		4
.L_53:
        /*0900*/ 	.byte	0x03, 0x19
        /*0902*/ 	.short	0x0800


	//----- nvinfo : EIATTR_PARAM_CBANK
	.align		4
        /*0904*/ 	.byte	0x04, 0x0a
        /*0906*/ 	.short	(.L_55 - .L_54)
	.align		4
.L_54:
        /*0908*/ 	.word	index@(.nv.constant0._ZN7cutlass13device_kernelINS_4gemm6kernel13GemmUniversalIN4cute5tupleIJiiiiEEENS1_10collective13CollectiveMmaINS1_35MainloopSm100TmaUmmaWarpSpecializedILi10ELi2ELi4ENS5_IJNS4_1CILi1EEESB_SB_EEEEENS5_IJNSA_ILi64EEENSA_ILi96EEENSA_ILi128EEEEEENS_12float_e4m3_tENS5_IJlSB_lEEESI_SJ_NS4_8TiledMMAINS4_8MMA_AtomIJNS4_10MMA_TraitsINS4_19SM100_MMA_F8F6F4_SSEJSI_SI_fSE_SF_NS4_17integral_constantINS4_4UMMA5MajorELSQ_0EEESR_NSO_INSP_7ScaleInELSS_0EEEST_EEEEEENS4_6LayoutISC_NS5_IJNSA_ILi0EEESX_SX_EEEEENS5_IJNS4_10UnderscoreES10_S10_EEEEENS4_13SM90_TMA_LOADENS4_14ComposedLayoutINS4_7SwizzleILi3ELi4ELi3EEENS4_18smem_ptr_flag_bitsILi8EEENSW_INS5_IJNSA_ILi8EEESG_EEENS5_IJSG_SB_EEEEEEEvNS4_8identityES13_S1D_vS1E_EENS_8epilogue10collective18CollectiveEpilogueINS1G_23Sm100TmaWarpSpecializedILi1ELi1ELi48ELb0ELb0EEEJSH_NS5_IJNSW_ISE_SB_EENSW_ISF_SB_EEEEESI_SJ_SI_SJ_NS1G_6fusion15FusionCallbacksIS1K_NS1O_17LinearCombinationISI_fSI_fLNS_15FloatRoundStyleE2EEESH_S1N_JEEENS4_5SM1004TMEM4LOAD26SM100_TMEM_LOAD_16dp32b16xES13_NS14_INS15_ILi1ELi4ELi3EEES18_NSW_INS5_IJS19_NSA_ILi32EEEEEENS5_IJS1Z_SB_EEEEEEENS4_39AutoVectorizingCopyWithAssumedAlignmentILi128EEENS4_14SM90_TMA_STOREES23_S25_S25_EEEvvEEEEvNT_6ParamsE)
        /*090c*/ 	.short	0x0380
        /*090e*/ 	.short	0x0800


	//----- nvinfo : EIATTR_SW_WAR
	.align		4
.L_55:
        /*0910*/ 	.byte	0x04, 0x36
        /*0912*/ 	.short	(.L_57 - .L_56)
.L_56:
        /*0914*/ 	.word	0x00000008
.L_57:


//--------------------- .nv.callgraph             --------------------------
	.section	.nv.callgraph,"",@"SHT_CUDA_CALLGRAPH"
	.align	4
	.sectionentsize	8
	.align		4
        /*0000*/ 	.word	0x00000000
	.align		4
        /*0004*/ 	.word	0xffffffff
	.align		4
        /*0008*/ 	.word	index@(_ZN7cutlass13device_kernelINS_4gemm6kernel13GemmUniversalIN4cute5tupleIJiiiiEEENS1_10collective13CollectiveMmaINS1_35MainloopSm100TmaUmmaWarpSpecializedILi10ELi2ELi4ENS5_IJNS4_1CILi1EEESB_SB_EEEEENS5_IJNSA_ILi64EEENSA_ILi96EEENSA_ILi128EEEEEENS_12float_e4m3_tENS5_IJlSB_lEEESI_SJ_NS4_8TiledMMAINS4_8MMA_AtomIJNS4_10MMA_TraitsINS4_19SM100_MMA_F8F6F4_SSEJSI_SI_fSE_SF_NS4_17integral_constantINS4_4UMMA5MajorELSQ_0EEESR_NSO_INSP_7ScaleInELSS_0EEEST_EEEEEENS4_6LayoutISC_NS5_IJNSA_ILi0EEESX_SX_EEEEENS5_IJNS4_10UnderscoreES10_S10_EEEEENS4_13SM90_TMA_LOADENS4_14ComposedLayoutINS4_7SwizzleILi3ELi4ELi3EEENS4_18smem_ptr_flag_bitsILi8EEENSW_INS5_IJNSA_ILi8EEESG_EEENS5_IJSG_SB_EEEEEEEvNS4_8identityES13_S1D_vS1E_EENS_8epilogue10collective18CollectiveEpilogueINS1G_23Sm100TmaWarpSpecializedILi1ELi1ELi48ELb0ELb0EEEJSH_NS5_IJNSW_ISE_SB_EENSW_ISF_SB_EEEEESI_SJ_SI_SJ_NS1G_6fusion15FusionCallbacksIS1K_NS1O_17LinearCombinationISI_fSI_fLNS_15FloatRoundStyleE2EEESH_S1N_JEEENS4_5SM1004TMEM4LOAD26SM100_TMEM_LOAD_16dp32b16xES13_NS14_INS15_ILi1ELi4ELi3EEES18_NSW_INS5_IJS19_NSA_ILi32EEEEEENS5_IJS1Z_SB_EEEEEEENS4_39AutoVectorizingCopyWithAssumedAlignmentILi128EEENS4_14SM90_TMA_STOREES23_S25_S25_EEEvvEEEEvNT_6ParamsE)
	.align		4
        /*000c*/ 	.word	index@(__assertfail)
	.align		4
        /*0010*/ 	.word	0x00000000
	.align		4
        /*0014*/ 	.word	0xfffffffe
	.align		4
        /*0018*/ 	.word	0x00000000
	.align		4
        /*001c*/ 	.word	0xfffffffd
	.align		4
        /*0020*/ 	.word	0x00000000
	.align		4
        /*0024*/ 	.word	0xfffffffc


//--------------------- .nv.constant4             --------------------------
	.section	.nv.constant4,"a",@progbits
	.align	8
	.align		8
.nv.constant4:
        /*0000*/ 	.dword	__assertfail
	.align		8
        /*0008*/ 	.dword	__unnamed_1
	.align		8
        /*0010*/ 	.dword	__unnamed_2
	.align		8
        /*0018*/ 	.dword	_ZN40_INTERNAL_efbb797b_4_k_cu_38fb5935_316014cuda3std3__45__cpo5beginE
	.align		8
        /*0020*/ 	.dword	_ZN40_INTERNAL_efbb797b_4_k_cu_38fb5935_316014cuda3std3__45__cpo3endE
	.align		8
        /*0028*/ 	.dword	_ZN40_INTERNAL_efbb797b_4_k_cu_38fb5935_316014cuda3std3__45__cpo6cbeginE
	.align		8
        /*0030*/ 	.dword	_ZN40_INTERNAL_efbb797b_4_k_cu_38fb5935_316014cuda3std3__45__cpo4cendE
	.align		8
        /*0038*/ 	.dword	_ZN40_INTERNAL_efbb797b_4_k_cu_38fb5935_316014cuda3std3__442_GLOBAL__N__efbb797b_4_k_cu_38fb5935_316016ignoreE
	.align		8
        /*0040*/ 	.dword	_ZN40_INTERNAL_efbb797b_4_k_cu_38fb5935_316014cuda3std3__419piecewise_constructE
	.align		8
        /*0048*/ 	.dword	_ZN40_INTERNAL_efbb797b_4_k_cu_38fb5935_316014cuda3std3__48in_placeE
	.align		8
        /*0050*/ 	.dword	_ZN40_INTERNAL_efbb797b_4_k_cu_38fb5935_316014cuda3std6ranges3__45__cpo4swapE
	.align		8
        /*0058*/ 	.dword	_ZN40_INTERNAL_efbb797b_4_k_cu_38fb5935_316014cuda3std6ranges3__45__cpo9iter_moveE
	.align		8
        /*0060*/ 	.dword	_ZN40_INTERNAL_efbb797b_4_k_cu_38fb5935_316014cute7productE
	.align		8
        /*0068*/ 	.dword	_ZN40_INTERNAL_efbb797b_4_k_cu_38fb5935_316014cute1_E
	.align		8
        /*0070*/ 	.dword	$str$25
	.align		8
        /*0078*/ 	.dword	$str$26
	.align		8
        /*0080*/ 	.dword	$str$27
	.align		8
        /*0088*/ 	.dword	$str$28


//--------------------- .text._ZN7cutlass13device_kernelINS_4gemm6kernel13GemmUniversalIN4cute5tupleIJiiiiEEENS1_10collective13CollectiveMmaINS1_35MainloopSm100TmaUmmaWarpSpecializedILi10ELi2ELi4ENS5_IJNS4_1CILi1EEESB_SB_EEEEENS5_IJNSA_ILi64EEENSA_ILi96EEENSA_ILi128EEEEEENS_12float_e4m3_tENS5_IJlSB_lEEESI_SJ_NS4_8TiledMMAINS4_8MMA_AtomIJNS4_10MMA_TraitsINS4_19SM100_MMA_F8F6F4_SSEJSI_SI_fSE_SF_NS4_17integral_constantINS4_4UMMA5MajorELSQ_0EEESR_NSO_INSP_7ScaleInELSS_0EEEST_EEEEEENS4_6LayoutISC_NS5_IJNSA_ILi0EEESX_SX_EEEEENS5_IJNS4_10UnderscoreES10_S10_EEEEENS4_13SM90_TMA_LOADENS4_14ComposedLayoutINS4_7SwizzleILi3ELi4ELi3EEENS4_18smem_ptr_flag_bitsILi8EEENSW_INS5_IJNSA_ILi8EEESG_EEENS5_IJSG_SB_EEEEEEEvNS4_8identityES13_S1D_vS1E_EENS_8epilogue10collective18CollectiveEpilogueINS1G_23Sm100TmaWarpSpecializedILi1ELi1ELi48ELb0ELb0EEEJSH_NS5_IJNSW_ISE_SB_EENSW_ISF_SB_EEEEESI_SJ_SI_SJ_NS1G_6fusion15FusionCallbacksIS1K_NS1O_17LinearCombinationISI_fSI_fLNS_15FloatRoundStyleE2EEESH_S1N_JEEENS4_5SM1004TMEM4LOAD26SM100_TMEM_LOAD_16dp32b16xES13_NS14_INS15_ILi1ELi4ELi3EEES18_NSW_INS5_IJS19_NSA_ILi32EEEEEENS5_IJS1Z_SB_EEEEEEENS4_39AutoVectorizingCopyWithAssumedAlignmentILi128EEENS4_14SM90_TMA_STOREES23_S25_S25_EEEvvEEEEvNT_6ParamsE --------------------------
	.section	.text._ZN7cutlass13device_kernelINS_4gemm6kernel13GemmUniversalIN4cute5tupleIJiiiiEEENS1_10collective13CollectiveMmaINS1_35MainloopSm100TmaUmmaWarpSpecializedILi10ELi2ELi4ENS5_IJNS4_1CILi1EEESB_SB_EEEEENS5_IJNSA_ILi64EEENSA_ILi96EEENSA_ILi128EEEEEENS_12float_e4m3_tENS5_IJlSB_lEEESI_SJ_NS4_8TiledMMAINS4_8MMA_AtomIJNS4_10MMA_TraitsINS4_19SM100_MMA_F8F6F4_SSEJSI_SI_fSE_SF_NS4_17integral_constantINS4_4UMMA5MajorELSQ_0EEESR_NSO_INSP_7ScaleInELSS_0EEEST_EEEEEENS4_6LayoutISC_NS5_IJNSA_ILi0EEESX_SX_EEEEENS5_IJNS4_10UnderscoreES10_S10_EEEEENS4_13SM90_TMA_LOADENS4_14ComposedLayoutINS4_7SwizzleILi3ELi4ELi3EEENS4_18smem_ptr_flag_bitsILi8EEENSW_INS5_IJNSA_ILi8EEESG_EEENS5_IJSG_SB_EEEEEEEvNS4_8identityES13_S1D_vS1E_EENS_8epilogue10collective18CollectiveEpilogueINS1G_23Sm100TmaWarpSpecializedILi1ELi1ELi48ELb0ELb0EEEJSH_NS5_IJNSW_ISE_SB_EENSW_ISF_SB_EEEEESI_SJ_SI_SJ_NS1G_6fusion15FusionCallbacksIS1K_NS1O_17LinearCombinationISI_fSI_fLNS_15FloatRoundStyleE2EEESH_S1N_JEEENS4_5SM1004TMEM4LOAD26SM100_TMEM_LOAD_16dp32b16xES13_NS14_INS15_ILi1ELi4ELi3EEES18_NSW_INS5_IJS19_NSA_ILi32EEEEEENS5_IJS1Z_SB_EEEEEEENS4_39AutoVectorizingCopyWithAssumedAlignmentILi128EEENS4_14SM90_TMA_STOREES23_S25_S25_EEEvvEEEEvNT_6ParamsE,"ax",@progbits
	.align	128
.text._ZN7cutlass13device_kernelINS_4gemm6kernel13GemmUniversalIN4cute5tupleIJiiiiEEENS1_10collective13CollectiveMmaINS1_35MainloopSm100TmaUmmaWarpSpecializedILi10ELi2ELi4ENS5_IJNS4_1CILi1EEESB_SB_EEEEENS5_IJNSA_ILi64EEENSA_ILi96EEENSA_ILi128EEEEEENS_12float_e4m3_tENS5_IJlSB_lEEESI_SJ_NS4_8TiledMMAINS4_8MMA_AtomIJNS4_10MMA_TraitsINS4_19SM100_MMA_F8F6F4_SSEJSI_SI_fSE_SF_NS4_17integral_constantINS4_4UMMA5MajorELSQ_0EEESR_NSO_INSP_7ScaleInELSS_0EEEST_EEEEEENS4_6LayoutISC_NS5_IJNSA_ILi0EEESX_SX_EEEEENS5_IJNS4_10UnderscoreES10_S10_EEEEENS4_13SM90_TMA_LOADENS4_14ComposedLayoutINS4_7SwizzleILi3ELi4ELi3EEENS4_18smem_ptr_flag_bitsILi8EEENSW_INS5_IJNSA_ILi8EEESG_EEENS5_IJSG_SB_EEEEEEEvNS4_8identityES13_S1D_vS1E_EENS_8epilogue10collective18CollectiveEpilogueINS1G_23Sm100TmaWarpSpecializedILi1ELi1ELi48ELb0ELb0EEEJSH_NS5_IJNSW_ISE_SB_EENSW_ISF_SB_EEEEESI_SJ_SI_SJ_NS1G_6fusion15FusionCallbacksIS1K_NS1O_17LinearCombinationISI_fSI_fLNS_15FloatRoundStyleE2EEESH_S1N_JEEENS4_5SM1004TMEM4LOAD26SM100_TMEM_LOAD_16dp32b16xES13_NS14_INS15_ILi1ELi4ELi3EEES18_NSW_INS5_IJS19_NSA_ILi32EEEEEENS5_IJS1Z_SB_EEEEEEENS4_39AutoVectorizingCopyWithAssumedAlignmentILi128EEENS4_14SM90_TMA_STOREES23_S25_S25_EEEvvEEEEvNT_6ParamsE:
        .type           _ZN7cutlass13device_kernelINS_4gemm6kernel13GemmUniversalIN4cute5tupleIJiiiiEEENS1_10collective13CollectiveMmaINS1_35MainloopSm100TmaUmmaWarpSpecializedILi10ELi2ELi4ENS5_IJNS4_1CILi1EEESB_SB_EEEEENS5_IJNSA_ILi64EEENSA_ILi96EEENSA_ILi128EEEEEENS_12float_e4m3_tENS5_IJlSB_lEEESI_SJ_NS4_8TiledMMAINS4_8MMA_AtomIJNS4_10MMA_TraitsINS4_19SM100_MMA_F8F6F4_SSEJSI_SI_fSE_SF_NS4_17integral_constantINS4_4UMMA5MajorELSQ_0EEESR_NSO_INSP_7ScaleInELSS_0EEEST_EEEEEENS4_6LayoutISC_NS5_IJNSA_ILi0EEESX_SX_EEEEENS5_IJNS4_10UnderscoreES10_S10_EEEEENS4_13SM90_TMA_LOADENS4_14ComposedLayoutINS4_7SwizzleILi3ELi4ELi3EEENS4_18smem_ptr_flag_bitsILi8EEENSW_INS5_IJNSA_ILi8EEESG_EEENS5_IJSG_SB_EEEEEEEvNS4_8identityES13_S1D_vS1E_EENS_8epilogue10collective18CollectiveEpilogueINS1G_23Sm100TmaWarpSpecializedILi1ELi1ELi48ELb0ELb0EEEJSH_NS5_IJNSW_ISE_SB_EENSW_ISF_SB_EEEEESI_SJ_SI_SJ_NS1G_6fusion15FusionCallbacksIS1K_NS1O_17LinearCombinationISI_fSI_fLNS_15FloatRoundStyleE2EEESH_S1N_JEEENS4_5SM1004TMEM4LOAD26SM100_TMEM_LOAD_16dp32b16xES13_NS14_INS15_ILi1ELi4ELi3EEES18_NSW_INS5_IJS19_NSA_ILi32EEEEEENS5_IJS1Z_SB_EEEEEEENS4_39AutoVectorizingCopyWithAssumedAlignmentILi128EEENS4_14SM90_TMA_STOREES23_S25_S25_EEEvvEEEEvNT_6ParamsE,@function
        .size           _ZN7cutlass13device_kernelINS_4gemm6kernel13GemmUniversalIN4cute5tupleIJiiiiEEENS1_10collective13CollectiveMmaINS1_35MainloopSm100TmaUmmaWarpSpecializedILi10ELi2ELi4ENS5_IJNS4_1CILi1EEESB_SB_EEEEENS5_IJNSA_ILi64EEENSA_ILi96EEENSA_ILi128EEEEEENS_12float_e4m3_tENS5_IJlSB_lEEESI_SJ_NS4_8TiledMMAINS4_8MMA_AtomIJNS4_10MMA_TraitsINS4_19SM100_MMA_F8F6F4_SSEJSI_SI_fSE_SF_NS4_17integral_constantINS4_4UMMA5MajorELSQ_0EEESR_NSO_INSP_7ScaleInELSS_0EEEST_EEEEEENS4_6LayoutISC_NS5_IJNSA_ILi0EEESX_SX_EEEEENS5_IJNS4_10UnderscoreES10_S10_EEEEENS4_13SM90_TMA_LOADENS4_14ComposedLayoutINS4_7SwizzleILi3ELi4ELi3EEENS4_18smem_ptr_flag_bitsILi8EEENSW_INS5_IJNSA_ILi8EEESG_EEENS5_IJSG_SB_EEEEEEEvNS4_8identityES13_S1D_vS1E_EENS_8epilogue10collective18CollectiveEpilogueINS1G_23Sm100TmaWarpSpecializedILi1ELi1ELi48ELb0ELb0EEEJSH_NS5_IJNSW_ISE_SB_EENSW_ISF_SB_EEEEESI_SJ_SI_SJ_NS1G_6fusion15FusionCallbacksIS1K_NS1O_17LinearCombinationISI_fSI_fLNS_15FloatRoundStyleE2EEESH_S1N_JEEENS4_5SM1004TMEM4LOAD26SM100_TMEM_LOAD_16dp32b16xES13_NS14_INS15_ILi1ELi4ELi3EEES18_NSW_INS5_IJS19_NSA_ILi32EEEEEENS5_IJS1Z_SB_EEEEEEENS4_39AutoVectorizingCopyWithAssumedAlignmentILi128EEENS4_14SM90_TMA_STOREES23_S25_S25_EEEvvEEEEvNT_6ParamsE,(.L_x_149 - _ZN7cutlass13device_kernelINS_4gemm6kernel13GemmUniversalIN4cute5tupleIJiiiiEEENS1_10collective13CollectiveMmaINS1_35MainloopSm100TmaUmmaWarpSpecializedILi10ELi2ELi4ENS5_IJNS4_1CILi1EEESB_SB_EEEEENS5_IJNSA_ILi64EEENSA_ILi96EEENSA_ILi128EEEEEENS_12float_e4m3_tENS5_IJlSB_lEEESI_SJ_NS4_8TiledMMAINS4_8MMA_AtomIJNS4_10MMA_TraitsINS4_19SM100_MMA_F8F6F4_SSEJSI_SI_fSE_SF_NS4_17integral_constantINS4_4UMMA5MajorELSQ_0EEESR_NSO_INSP_7ScaleInELSS_0EEEST_EEEEEENS4_6LayoutISC_NS5_IJNSA_ILi0EEESX_SX_EEEEENS5_IJNS4_10UnderscoreES10_S10_EEEEENS4_13SM90_TMA_LOADENS4_14ComposedLayoutINS4_7SwizzleILi3ELi4ELi3EEENS4_18smem_ptr_flag_bitsILi8EEENSW_INS5_IJNSA_ILi8EEESG_EEENS5_IJSG_SB_EEEEEEEvNS4_8identityES13_S1D_vS1E_EENS_8epilogue10collective18CollectiveEpilogueINS1G_23Sm100TmaWarpSpecializedILi1ELi1ELi48ELb0ELb0EEEJSH_NS5_IJNSW_ISE_SB_EENSW_ISF_SB_EEEEESI_SJ_SI_SJ_NS1G_6fusion15FusionCallbacksIS1K_NS1O_17LinearCombinationISI_fSI_fLNS_15FloatRoundStyleE2EEESH_S1N_JEEENS4_5SM1004TMEM4LOAD26SM100_TMEM_LOAD_16dp32b16xES13_NS14_INS15_ILi1ELi4ELi3EEES18_NSW_INS5_IJS19_NSA_ILi32EEEEEENS5_IJS1Z_SB_EEEEEEENS4_39AutoVectorizingCopyWithAssumedAlignmentILi128EEENS4_14SM90_TMA_STOREES23_S25_S25_EEEvvEEEEvNT_6ParamsE)
        .other          _ZN7cutlass13device_kernelINS_4gemm6kernel13GemmUniversalIN4cute5tupleIJiiiiEEENS1_10collective13CollectiveMmaINS1_35MainloopSm100TmaUmmaWarpSpecializedILi10ELi2ELi4ENS5_IJNS4_1CILi1EEESB_SB_EEEEENS5_IJNSA_ILi64EEENSA_ILi96EEENSA_ILi128EEEEEENS_12float_e4m3_tENS5_IJlSB_lEEESI_SJ_NS4_8TiledMMAINS4_8MMA_AtomIJNS4_10MMA_TraitsINS4_19SM100_MMA_F8F6F4_SSEJSI_SI_fSE_SF_NS4_17integral_constantINS4_4UMMA5MajorELSQ_0EEESR_NSO_INSP_7ScaleInELSS_0EEEST_EEEEEENS4_6LayoutISC_NS5_IJNSA_ILi0EEESX_SX_EEEEENS5_IJNS4_10UnderscoreES10_S10_EEEEENS4_13SM90_TMA_LOADENS4_14ComposedLayoutINS4_7SwizzleILi3ELi4ELi3EEENS4_18smem_ptr_flag_bitsILi8EEENSW_INS5_IJNSA_ILi8EEESG_EEENS5_IJSG_SB_EEEEEEEvNS4_8identityES13_S1D_vS1E_EENS_8epilogue10collective18CollectiveEpilogueINS1G_23Sm100TmaWarpSpecializedILi1ELi1ELi48ELb0ELb0EEEJSH_NS5_IJNSW_ISE_SB_EENSW_ISF_SB_EEEEESI_SJ_SI_SJ_NS1G_6fusion15FusionCallbacksIS1K_NS1O_17LinearCombinationISI_fSI_fLNS_15FloatRoundStyleE2EEESH_S1N_JEEENS4_5SM1004TMEM4LOAD26SM100_TMEM_LOAD_16dp32b16xES13_NS14_INS15_ILi1ELi4ELi3EEES18_NSW_INS5_IJS19_NSA_ILi32EEEEEENS5_IJS1Z_SB_EEEEEEENS4_39AutoVectorizingCopyWithAssumedAlignmentILi128EEENS4_14SM90_TMA_STOREES23_S25_S25_EEEvvEEEEvNT_6ParamsE,@"STO_CUDA_ENTRY STV_DEFAULT"
_ZN7cutlass13device_kernelINS_4gemm6kernel13GemmUniversalIN4cute5tupleIJiiiiEEENS1_10collective13CollectiveMmaINS1_35MainloopSm100TmaUmmaWarpSpecializedILi10ELi2ELi4ENS5_IJNS4_1CILi1EEESB_SB_EEEEENS5_IJNSA_ILi64EEENSA_ILi96EEENSA_ILi128EEEEEENS_12float_e4m3_tENS5_IJlSB_lEEESI_SJ_NS4_8TiledMMAINS4_8MMA_AtomIJNS4_10MMA_TraitsINS4_19SM100_MMA_F8F6F4_SSEJSI_SI_fSE_SF_NS4_17integral_constantINS4_4UMMA5MajorELSQ_0EEESR_NSO_INSP_7ScaleInELSS_0EEEST_EEEEEENS4_6LayoutISC_NS5_IJNSA_ILi0EEESX_SX_EEEEENS5_IJNS4_10UnderscoreES10_S10_EEEEENS4_13SM90_TMA_LOADENS4_14ComposedLayoutINS4_7SwizzleILi3ELi4ELi3EEENS4_18smem_ptr_flag_bitsILi8EEENSW_INS5_IJNSA_ILi8EEESG_EEENS5_IJSG_SB_EEEEEEEvNS4_8identityES13_S1D_vS1E_EENS_8epilogue10collective18CollectiveEpilogueINS1G_23Sm100TmaWarpSpecializedILi1ELi1ELi48ELb0ELb0EEEJSH_NS5_IJNSW_ISE_SB_EENSW_ISF_SB_EEEEESI_SJ_SI_SJ_NS1G_6fusion15FusionCallbacksIS1K_NS1O_17LinearCombinationISI_fSI_fLNS_15FloatRoundStyleE2EEESH_S1N_JEEENS4_5SM1004TMEM4LOAD26SM100_TMEM_LOAD_16dp32b16xES13_NS14_INS15_ILi1ELi4ELi3EEES18_NSW_INS5_IJS19_NSA_ILi32EEEEEENS5_IJS1Z_SB_EEEEEEENS4_39AutoVectorizingCopyWithAssumedAlignmentILi128EEENS4_14SM90_TMA_STOREES23_S25_S25_EEEvvEEEEvNT_6ParamsE:
[----:B------:R-:W1:Y:S01]  /*0000*/  LDC R1, c[0x0][0x37c] ;  /* 0x0000df00ff017b82 */ /* 0x000e620000000800 */
[----:B------:R-:W2:Y:S01]  /*0010*/  S2R R143, SR_TID.X ;  /* 0x00000000008f7919 */ /* 0x000ea20000002100 */
[----:B------:R-:W3:Y:S01]  /*0020*/  LDCU.64 UR4, c[0x0][0x890] ;  /* 0x00011200ff0477ac */ /* 0x000ee20008000a00 */
[----:B------:R-:W-:Y:S02]  /*0030*/  PRMT R134, RZ, 0x7610, R134 ;  /* 0x00007610ff867816 */ /* 0x000fe40000000086 */
[----:B------:R-:W-:Y:S01]  /*0040*/  ELECT P5, URZ, PT ;  /* 0x0000000000ff782f */ /* 0x000fe200038a0000 */
[----:B------:R-:W4:Y:S01]  /*0050*/  LDCU.64 UR40, c[0x0][0x358] ;  /* 0x00006b00ff2877ac */ /* 0x000f220008000a00 */
[----:B---3--:R-:W-:-:S04]  /*0060*/  UISETP.NE.U32.AND UP0, UPT, UR4, URZ, UPT ;  /* 0x000000ff0400728c */ /* 0x008fc8000bf05070 */
[----:B------:R-:W-:Y:S01]  /*0070*/  UISETP.NE.AND.EX UP0, UPT, UR5, URZ, UPT, UP0 ;  /* 0x000000ff0500728c */ /* 0x000fe2000bf05300 */
[----:B--2---:R-:W-:-:S05]  /*0080*/  SHF.R.U32.HI R145, RZ, 0x5, R143 ;  /* 0x00000005ff917819 */ /* 0x004fca000001168f */
[----:B------:R-:W2:Y:S02]  /*0090*/  SHFL.IDX PT, R0, R145, RZ, 0x1f ;  /* 0x00001fff91007589 */ /* 0x000ea400000e0000 */
[----:B--2---:R-:W-:Y:S01]  /*00a0*/  R2UR UR8, R0 ;  /* 0x00000000000872ca */ /* 0x004fe200000e0000 */
[----:B-1--4-:R-:W-:-:S14]  /*00b0*/  BRA.U UP0, `(.L_x_0) ;  /* 0x00000001002c7547 */ /* 0x012fdc000b800000 */
[----:B------:R-:W1:Y:S02]  /*00c0*/  LDCU.64 UR6, c[0x0][0x888] ;  /* 0x00011100ff0677ac */ /* 0x000e640008000a00 */
[----:B-1----:R-:W-:-:S04]  /*00d0*/  UISETP.NE.U32.AND UP0, UPT, UR6, URZ, UPT ;  /* 0x000000ff0600728c */ /* 0x002fc8000bf05070 */
[----:B------:R-:W-:-:S09]  /*00e0*/  UISETP.NE.AND.EX UP0, UPT, UR7, URZ, UPT, UP0 ;  /* 0x000000ff0700728c */ /* 0x000fd2000bf05300 */
[----:B------:R-:W-:Y:S05]  /*00f0*/  BRA.U !UP0, `(.L_x_1) ;  /* 0x0000000108107547 */ /* 0x000fea000b800000 */
[----:B------:R-:W1:Y:S02]  /*0100*/  LDC.64 R2, c[0x0][0x888] ;  /* 0x00022200ff027b82 */ /* 0x000e640000000a00 */
[----:B-1----:R1:W5:Y:S01]  /*0110*/  LDG.E R69, desc[UR40][R2.64] ;  /* 0x0000002802457981 */ /* 0x002362000c1e1900 */
[----:B------:R-:W-:Y:S01]  /*0120*/  HFMA2 R134, -RZ, RZ, 0, 5.9604644775390625e-08 ;  /* 0x00000001ff867431 */ /* 0x000fe200000001ff */
[----:B------:R-:W-:Y:S05]  /*0130*/  BRA `(.L_x_0) ;  /* 0x00000000000c7947 */ /* 0x000fea0003800000 */
.L_x_1:
[----:B------:R-:W1:Y:S01]  /*0140*/  LDCU UR6, c[0x0][0x880] ;  /* 0x00011000ff0677ac */ /* 0x000e620008000800 */
[----:B------:R-:W-:Y:S01]  /*0150*/  HFMA2 R134, -RZ, RZ, 0, 5.9604644775390625e-08 ;  /* 0x00000001ff867431 */ /* 0x000fe200000001ff */
[----:B-1----:R-:W-:-:S07]  /*0160*/  MOV R69, UR6 ;  /* 0x0000000600457c02 */ /* 0x002fce0008000f00 */
.L_x_0:
[----:B------:R-:W2:Y:S02]  /*0170*/  LDCU.64 UR6, c[0x0][0x8b0] ;  /* 0x00011600ff0677ac */ /* 0x000ea40008000a00 */
[----:B--2---:R-:W-:-:S04]  /*0180*/  UISETP.NE.U32.AND UP0, UPT, UR6, URZ, UPT ;  /* 0x000000ff0600728c */ /* 0x004fc8000bf05070 */
[----:B------:R-:W-:-:S09]  /*0190*/  UISETP.NE.AND.EX UP0, UPT, UR7, URZ, UPT, UP0 ;  /* 0x000000ff0700728c */ /* 0x000fd2000bf05300 */
[----:B------:R-:W-:Y:S05]  /*01a0*/  BRA.U UP0, `(.L_x_2) ;  /* 0x0000000100247547 */ /* 0x000fea000b800000 */
[----:B------:R-:W2:Y:S02]  /*01b0*/  LDCU.64 UR6, c[0x0][0x8a8] ;  /* 0x00011500ff0677ac */ /* 0x000ea40008000a00 */
[----:B--2---:R-:W-:-:S04]  /*01c0*/  UISETP.NE.U32.AND UP0, UPT, UR6, URZ, UPT ;  /* 0x000000ff0600728c */ /* 0x004fc8000bf05070 */
[----:B------:R-:W-:-:S09]  /*01d0*/  UISETP.NE.AND.EX UP0, UPT, UR7, URZ, UPT, UP0 ;  /* 0x000000ff0700728c */ /* 0x000fd2000bf05300 */
[----:B------:R-:W-:Y:S05]  /*01e0*/  BRA.U !UP0, `(.L_x_3) ;  /* 0x00000001080c7547 */ /* 0x000fea000b800000 */
[----:B------:R-:W2:Y:S02]  /*01f0*/  LDC.64 R66, c[0x0][0x8a8] ;  /* 0x00022a00ff427b82 */ /* 0x000ea40000000a00 */
[----:B--2---:R2:W5:Y:S01]  /*0200*/  LDG.E R66, desc[UR40][R66.64] ;  /* 0x0000002842427981 */ /* 0x004562000c1e1900 */
[----:B------:R-:W-:Y:S05]  /*0210*/  BRA `(.L_x_2) ;  /* 0x0000000000087947 */ /* 0x000fea0003800000 */
.L_x_3:
[----:B------:R-:W2:Y:S02]  /*0220*/  LDCU UR6, c[0x0][0x8a0] ;  /* 0x00011400ff0677ac */ /* 0x000ea40008000800 */
[----:B--2---:R-:W-:Y:S02]  /*0230*/  MOV R66, UR6 ;  /* 0x0000000600427c02 */ /* 0x004fe40008000f00 */
.L_x_2:
[----:B------:R-:W-:Y:S01]  /*0240*/  IMAD.U32 R0, RZ, RZ, UR8 ;  /* 0x00000008ff007e24 */ /* 0x000fe2000f8e00ff */
[----:B------:R-:W-:Y:S04]  /*0250*/  BSSY.RECONVERGENT B0, `(.L_x_4) ;  /* 0x000000c000007945 */ /* 0x000fe80003800200 */
[C---:B------:R-:W-:Y:S02]  /*0260*/  ISETP.NE.OR P1, PT, R0.reuse, 0x1, !P5 ;  /* 0x000000010000780c */ /* 0x040fe40006f25670 */
[----:B------:R-:W-:-:S11]  /*0270*/  ISETP.NE.OR P0, PT, R0, 0x3, !P5 ;  /* 0x000000030000780c */ /* 0x000fd60006f05670 */
[----:B------:R-:W-:Y:S05]  /*0280*/  @P1 BRA `(.L_x_5) ;  /* 0x0000000000201947 */ /* 0x000fea0003800000 */
[----:B------:R-:W3:Y:S02]  /*0290*/  LDCU.64 UR6, c[0x0][0x348] ;  /* 0x00006900ff0677ac */ /* 0x000ee40008000a00 */
[----:B---3--:R-:W-:Y:S02]  /*02a0*/  UIADD3 UR10, UP1, UPT, UR6, 0x80, URZ ;  /* 0x00000080060a7890 */ /* 0x008fe4000ff3e0ff */
[----:B------:R-:W-:Y:S02]  /*02b0*/  UIADD3 UR6, UP0, UPT, UR6, 0x180, URZ ;  /* 0x0000018006067890 */ /* 0x000fe4000ff1e0ff */
[----:B------:R-:W-:Y:S02]  /*02c0*/  UIADD3.X UR11, UPT, UPT, URZ, UR7, URZ, UP1, !UPT ;  /* 0x00000007ff0b7290 */ /* 0x000fe40008ffe4ff */
[----:B------:R-:W-:-:S07]  /*02d0*/  UIADD3.X UR7, UPT, UPT, URZ, UR7, URZ, UP0, !UPT ;  /* 0x00000007ff077290 */ /* 0x000fce00087fe4ff */
[----:B------:R3:W-:Y:S02]  /*02e0*/  UTMACCTL.PF [UR10] ;  /* 0x000000000a0079b9 */ /* 0x0007e40008040000 */
[----:B------:R3:W-:Y:S02]  /*02f0*/  UTMACCTL.PF [UR6] ;  /* 0x00000000060079b9 */ /* 0x0007e40008040000 */
[----:B---3--:R-:W-:Y:S01]  /*0300*/  NOP ;  /* 0x0000000000007918 */ /* 0x008fe20000000000 */
.L_x_5:
[----:B------:R-:W-:Y:S05]  /*0310*/  BSYNC.RECONVERGENT B0 ;  /* 0x0000000000007941 */ /* 0x000fea0003800200 */
.L_x_4:
[----:B------:R-:W-:Y:S04]  /*0320*/  BSSY.RECONVERGENT B0, `(.L_x_6) ;  /* 0x000000a000007945 */ /* 0x000fe80003800200 */
        /* <DEDUP_REMOVED lines=9> */
.L_x_7:
[----:B------:R-:W-:Y:S05]  /*03c0*/  BSYNC.RECONVERGENT B0 ;  /* 0x0000000000007941 */ /* 0x000fea0003800200 */
.L_x_6:
[----:B------:R-:W3:Y:S01]  /*03d0*/  LDCU.64 UR6, c[0x0][0x888] ;  /* 0x00011100ff0677ac */ /* 0x000ee20008000a00 */
[----:B------:R-:W-:Y:S02]  /*03e0*/  UISETP.EQ.U32.AND UP1, UPT, UR4, URZ, UPT ;  /* 0x000000ff0400728c */ /* 0x000fe4000bf22070 */
[----:B------:R-:W-:Y:S02]  /*03f0*/  UPLOP3.LUT UP2, UPT, UPT, UPT, UPT, 0x80, 0x8 ;  /* 0x000000000008789c */ /* 0x000fe40003f4f070 */
[----:B---3--:R-:W-:-:S04]  /*0400*/  UISETP.NE.U32.AND UP0, UPT, UR6, URZ, UPT ;  /* 0x000000ff0600728c */ /* 0x008fc8000bf05070 */
[----:B------:R-:W-:-:S04]  /*0410*/  UISETP.NE.AND.EX UP0, UPT, UR7, URZ, UPT, UP0 ;  /* 0x000000ff0700728c */ /* 0x000fc8000bf05300 */
[----:B------:R-:W-:-:S04]  /*0420*/  UISETP.EQ.OR.EX UP3, UPT, UR5, URZ, !UP0, UP1 ;  /* 0x000000ff0500728c */ /* 0x000fc8000c762710 */
[----:B------:R-:W-:-:S05]  /*0430*/  UP2UR UR44, UPR, URZ, 0x8 ;  /* 0x00000008ff2c7883 */ /* 0x000fca0008000000 */
[----:B------:R-:W-:Y:S07]  /*0440*/  BRA.U !UP3, `(.L_x_8) ;  /* 0x000000010b207547 */ /* 0x000fee000b800000 */
[----:B------:R-:W-:Y:S01]  /*0450*/  UISETP.NE.U32.AND UP2, UPT, UR4, URZ, UPT ;  /* 0x000000ff0400728c */ /* 0x000fe2000bf45070 */
[----:B-----5:R-:W-:Y:S01]  /*0460*/  FSETP.NEU.AND P0, PT, R69, RZ, PT ;  /* 0x000000ff4500720b */ /* 0x020fe20003f0d000 */
[----:B------:R-:W-:Y:S02]  /*0470*/  USEL UR4, URZ, 0xffffffff, UP0 ;  /* 0xffffffffff047887 */ /* 0x000fe40008000000 */
[----:B------:R-:W-:-:S10]  /*0480*/  UISETP.NE.AND.EX UP2, UPT, UR5, URZ, UPT, UP2 ;  /* 0x000000ff0500728c */ /* 0x000fd4000bf45320 */
[----:B------:R-:W-:Y:S01]  /*0490*/  VOTEU.ANY UP1, P0 ;  /* 0x0000000000ff7886 */ /* 0x000fe20000020100 */
[----:B------:R-:W-:-:S04]  /*04a0*/  @!UP2 USEL UR4, URZ, 0xffffffff, UP1 ;  /* 0xffffffffff04a887 */ /* 0x000fc80008800000 */
[----:B------:R-:W-:-:S04]  /*04b0*/  ULOP3.LUT UR4, UR4, 0x1, URZ, 0xc0, !UPT ;  /* 0x0000000104047892 */ /* 0x000fc8000f8ec0ff */
[----:B------:R-:W-:-:S11]  /*04c0*/  UISETP.NE.U32.AND UP2, UPT, UR4, 0x1, UPT ;  /* 0x000000010400788c */ /* 0x000fd6000bf45070 */
.L_x_8:
[----:B-1----:R-:W1:Y:S01]  /*04d0*/  SHFL.IDX PT, R2, R145, RZ, 0x1f ;  /* 0x00001fff91027589 */ /* 0x002e6200000e0000 */
[----:B------:R-:W-:-:S04]  /*04e0*/  UISETP.NE.AND UP1, UPT, UR8, 0x2, UPT ;  /* 0x000000020800788c */ /* 0x000fc8000bf25270 */
[----:B------:R-:W-:Y:S01]  /*04f0*/  USEL UR6, URZ, 0x1, UP1 ;  /* 0x00000001ff067887 */ /* 0x000fe20008800000 */
[----:B-1----:R-:W-:-:S13]  /*0500*/  ISETP.NE.AND P0, PT, R2, RZ, PT ;  /* 0x000000ff0200720c */ /* 0x002fda0003f05270 */
[----:B------:R-:W-:Y:S05]  /*0510*/  @P0 BRA `(.L_x_9) ;  /* 0x0000000000840947 */ /* 0x000fea0003800000 */
[----:B------:R-:W-:Y:S01]  /*0520*/  ELECT P0, URZ, PT ;  /* 0x0000000000ff782f */ /* 0x000fe20003800000 */
[----:B------:R-:W-:-:S12]  /*0530*/  BSSY.RECONVERGENT B0, `(.L_x_9) ;  /* 0x000001f000007945 */ /* 0x000fd80003800200 */
[----:B------:R-:W-:Y:S05]  /*0540*/  @!P0 BRA `(.L_x_10) ;  /* 0x0000000000748947 */ /* 0x000fea0003800000 */
[----:B------:R-:W1:Y:S01]  /*0550*/  S2UR UR5, SR_CgaCtaId ;  /* 0x00000000000579c3 */ /* 0x000e620000008800 */
[----:B------:R-:W-:Y:S01]  /*0560*/  UMOV UR7, 0x400 ;  /* 0x0000040000077882 */ /* 0x000fe20000000000 */
[----:B------:R-:W-:Y:S02]  /*0570*/  UMOV UR4, 0x1 ;  /* 0x0000000100047882 */ /* 0x000fe40000000000 */
[----:B------:R-:W-:-:S04]  /*0580*/  UIADD3 UR10, UPT, UPT, -UR4, 0x100000, URZ ;  /* 0x00100000040a7890 */ /* 0x000fc8000fffe1ff */
[----:B------:R-:W-:Y:S02]  /*0590*/  USHF.L.U32 UR11, UR10, 0xb, URZ ;  /* 0x0000000b0a0b7899 */ /* 0x000fe400080006ff */
[----:B------:R-:W-:Y:S02]  /*05a0*/  USHF.L.U32 UR10, UR10, 0x1, URZ ;  /* 0x000000010a0a7899 */ /* 0x000fe400080006ff */
[----:B-1----:R-:W-:Y:S01]  /*05b0*/  ULEA UR5, UR5, UR7, 0x18 ;  /* 0x0000000705057291 */ /* 0x002fe2000f8ec0ff */
[----:B------:R-:W1:Y:S11]  /*05c0*/  FENCE.VIEW.ASYNC.S ;  /* 0x00000000000073c6 */ /* 0x000e760000000000 */
[----:B-1----:R1:W3:Y:S01]  /*05d0*/  SYNCS.EXCH.64 URZ, [UR5], UR10 ;  /* 0x0000000a05ff75b2 */ /* 0x0022e20008000100 */
[----:B------:R1:W4:Y:S01]  /*05e0*/  SYNCS.EXCH.64 URZ, [UR5+0x50], UR10 ;  /* 0x0000500a05ff75b2 */ /* 0x0003220008000100 */
[----:B------:R1:W1:Y:S01]  /*05f0*/  SYNCS.EXCH.64 URZ, [UR5+0x8], UR10 ;  /* 0x0000080a05ff75b2 */ /* 0x0002620008000100 */
        /* <DEDUP_REMOVED lines=17> */
[----:B------:R-:W-:Y:S01]  /*0710*/  NOP ;  /* 0x0000000000007918 */ /* 0x000fe20000000000 */
.L_x_10:
[----:B-1----:R-:W-:Y:S05]  /*0720*/  BSYNC.RECONVERGENT B0 ;  /* 0x0000000000007941 */ /* 0x002fea0003800200 */
.L_x_9:
[----:B------:R-:W1:Y:S01]  /*0730*/  SHFL.IDX PT, R2, R145, RZ, 0x1f ;  /* 0x00001fff91027589 */ /* 0x000e6200000e0000 */
[----:B------:R-:W-:Y:S01]  /*0740*/  NOP ;  /* 0x0000000000007918 */ /* 0x000fe20000000000 */
[----:B-1----:R-:W-:-:S13]  /*0750*/  ISETP.NE.AND P0, PT, R2, 0x1, PT ;  /* 0x000000010200780c */ /* 0x002fda0003f05270 */
[----:B------:R-:W-:Y:S05]  /*0760*/  @P0 BRA `(.L_x_11) ;  /* 0x0000000000400947 */ /* 0x000fea0003800000 */
[----:B------:R-:W1:Y:S01]  /*0770*/  S2UR UR7, SR_CgaCtaId ;  /* 0x00000000000779c3 */ /* 0x000e620000008800 */
[----:B------:R-:W-:Y:S01]  /*0780*/  UMOV UR9, 0x400 ;  /* 0x0000040000097882 */ /* 0x000fe20000000000 */
[----:B------:R-:W-:Y:S01]  /*0790*/  UMOV UR5, 0x20 ;  /* 0x0000002000057882 */ /* 0x000fe20000000000 */
[----:B------:R-:W-:Y:S01]  /*07a0*/  UMOV UR4, 0x80 ;  /* 0x0000008000047882 */ /* 0x000fe20000000000 */
[----:B------:R-:W-:-:S04]  /*07b0*/  UIADD3 UR10, UPT, UPT, -UR5, 0x100000, URZ ;  /* 0x00100000050a7890 */ /* 0x000fc8000fffe1ff */
[----:B------:R-:W-:Y:S02]  /*07c0*/  USHF.L.U32 UR11, UR10, 0xb, URZ ;  /* 0x0000000b0a0b7899 */ /* 0x000fe400080006ff */
[----:B------:R-:W-:Y:S02]  /*07d0*/  USHF.L.U32 UR10, UR10, 0x1, URZ ;  /* 0x000000010a0a7899 */ /* 0x000fe400080006ff */
[----:B------:R-:W-:-:S04]  /*07e0*/  UIADD3 UR4, UPT, UPT, -UR4, 0x100000, URZ ;  /* 0x0010000004047890 */ /* 0x000fc8000fffe1ff */
[----:B------:R-:W-:Y:S02]  /*07f0*/  USHF.L.U32 UR5, UR4, 0xb, URZ ;  /* 0x0000000b04057899 */ /* 0x000fe400080006ff */
[----:B------:R-:W-:Y:S01]  /*0800*/  USHF.L.U32 UR4, UR4, 0x1, URZ ;  /* 0x0000000104047899 */ /* 0x000fe200080006ff */
[----:B------:R-:W-:Y:S01]  /*0810*/  ELECT P0, URZ, PT ;  /* 0x0000000000ff782f */ /* 0x000fe20003800000 */
[----:B-1----:R-:W-:Y:S01]  /*0820*/  ULEA UR7, UR7, UR9, 0x18 ;  /* 0x0000000907077291 */ /* 0x002fe2000f8ec0ff */
[----:B------:R-:W1:Y:S11]  /*0830*/  FENCE.VIEW.ASYNC.S ;  /* 0x00000000000073c6 */ /* 0x000e760000000000 */
[----:B-1----:R1:W1:Y:S01]  /*0840*/  SYNCS.EXCH.64 URZ, [UR7+0xa0], UR10 ;  /* 0x0000a00a07ff75b2 */ /* 0x0022620008000100 */
[----:B------:R1:W1:Y:S01]  /*0850*/  SYNCS.EXCH.64 URZ, [UR7+0xa8], UR4 ;  /* 0x0000a80407ff75b2 */ /* 0x0002620008000100 */
[----:B------:R-:W-:Y:S01]  /*0860*/  NOP ;  /* 0x0000000000007918 */ /* 0x000fe20000000000 */
.L_x_11:
[----:B------:R-:W2:Y:S01]  /*0870*/  SHFL.IDX PT, R2, R145, RZ, 0x1f ;  /* 0x00001fff91027589 */ /* 0x000ea200000e0000 */
[----:B------:R-:W-:Y:S01]  /*0880*/  NOP ;  /* 0x0000000000007918 */ /* 0x000fe20000000000 */
[----:B--2---:R-:W-:-:S13]  /*0890*/  ISETP.NE.AND P0, PT, R2, 0x3, PT ;  /* 0x000000030200780c */ /* 0x004fda0003f05270 */
[----:B------:R-:W-:Y:S05]  /*08a0*/  @P0 BRA `(.L_x_12) ;  /* 0x0000000000300947 */ /* 0x000fea0003800000 */
[----:B-1----:R-:W1:Y:S01]  /*08b0*/  S2UR UR5, SR_CgaCtaId ;  /* 0x00000000000579c3 */ /* 0x002e620000008800 */
[----:B------:R-:W-:Y:S01]  /*08c0*/  UMOV UR7, 0x400 ;  /* 0x0000040000077882 */ /* 0x000fe20000000000 */
[----:B------:R-:W-:Y:S01]  /*08d0*/  UMOV UR4, 0x20 ;  /* 0x0000002000047882 */ /* 0x000fe20000000000 */
[----:B------:R-:W-:Y:S01]  /*08e0*/  ELECT P0, URZ, PT ;  /* 0x0000000000ff782f */ /* 0x000fe20003800000 */
[----:B------:R-:W-:-:S04]  /*08f0*/  UIADD3 UR10, UPT, UPT, -UR4, 0x100000, URZ ;  /* 0x00100000040a7890 */ /* 0x000fc8000fffe1ff */
[----:B------:R-:W-:Y:S02]  /*0900*/  USHF.L.U32 UR11, UR10, 0xb, URZ ;  /* 0x0000000b0a0b7899 */ /* 0x000fe400080006ff */
[----:B------:R-:W-:Y:S02]  /*0910*/  USHF.L.U32 UR10, UR10, 0x1, URZ ;  /* 0x000000010a0a7899 */ /* 0x000fe400080006ff */
[----:B-1----:R-:W-:Y:S01]  /*0920*/  ULEA UR5, UR5, UR7, 0x18 ;  /* 0x0000000705057291 */ /* 0x002fe2000f8ec0ff */
[----:B------:R-:W1:Y:S11]  /*0930*/  FENCE.VIEW.ASYNC.S ;  /* 0x00000000000073c6 */ /* 0x000e760000000000 */
[----:B-1----:R2:W1:Y:S01]  /*0940*/  SYNCS.EXCH.64 URZ, [UR5+0xb0], UR10 ;  /* 0x0000b00a05ff75b2 */ /* 0x0024620008000100 */
[----:B------:R2:W1:Y:S02]  /*0950*/  SYNCS.EXCH.64 URZ, [UR5+0xb8], UR10 ;  /* 0x0000b80a05ff75b2 */ /* 0x0004640008000100 */
[----:B--2---:R-:W-:Y:S01]  /*0960*/  NOP ;  /* 0x0000000000007918 */ /* 0x004fe20000000000 */
.L_x_12:
[----:B------:R-:W2:Y:S01]  /*0970*/  SHFL.IDX PT, R2, R145, RZ, 0x1f ;  /* 0x00001fff91027589 */ /* 0x000ea200000e0000 */
[----:B------:R-:W-:Y:S01]  /*0980*/  NOP ;  /* 0x0000000000007918 */ /* 0x000fe20000000000 */
[----:B--2---:R-:W-:-:S13]  /*0990*/  ISETP.NE.AND P0, PT, R2, 0x4, PT ;  /* 0x000000040200780c */ /* 0x004fda0003f05270 */
[----:B------:R-:W-:Y:S05]  /*09a0*/  @P0 BRA `(.L_x_13) ;  /* 0x00000000004c0947 */ /* 0x000fea0003800000 */
[----:B-1----:R-:W1:Y:S01]  /*09b0*/  S2UR UR5, SR_CgaCtaId ;  /* 0x00000000000579c3 */ /* 0x002e620000008800 */
[----:B------:R-:W-:Y:S01]  /*09c0*/  UMOV UR9, 0x100 ;  /* 0x0000010000097882 */ /* 0x000fe20000000000 */
[----:B------:R-:W-:Y:S01]  /*09d0*/  UMOV UR7, 0x400 ;  /* 0x0000040000077882 */ /* 0x000fe20000000000 */
[----:B------:R-:W-:Y:S01]  /*09e0*/  USEL UR9, UR9, 0xe0, UP2 ;  /* 0x000000e009097887 */ /* 0x000fe20009000000 */
[----:B------:R-:W-:Y:S01]  /*09f0*/  UMOV UR4, 0x1 ;  /* 0x0000000100047882 */ /* 0x000fe20000000000 */
[----:B------:R-:W-:Y:S01]  /*0a00*/  ELECT P0, URZ, PT ;  /* 0x0000000000ff782f */ /* 0x000fe20003800000 */
[----:B------:R-:W-:-:S04]  /*0a10*/  UIADD3 UR10, UPT, UPT, -UR4, 0x100000, URZ ;  /* 0x00100000040a7890 */ /* 0x000fc8000fffe1ff */
[----:B------:R-:W-:Y:S02]  /*0a20*/  USHF.L.U32 UR11, UR10, 0xb, URZ ;  /* 0x0000000b0a0b7899 */ /* 0x000fe400080006ff */
[----:B------:R-:W-:Y:S02]  /*0a30*/  USHF.L.U32 UR10, UR10, 0x1, URZ ;  /* 0x000000010a0a7899 */ /* 0x000fe400080006ff */
[----:B------:R-:W-:-:S04]  /*0a40*/  UIADD3 UR12, UPT, UPT, -UR9, 0x100000, URZ ;  /* 0x00100000090c7890 */ /* 0x000fc8000fffe1ff */
[----:B------:R-:W-:Y:S02]  /*0a50*/  USHF.L.U32 UR13, UR12, 0xb, URZ ;  /* 0x0000000b0c0d7899 */ /* 0x000fe400080006ff */
[----:B------:R-:W-:Y:S02]  /*0a60*/  USHF.L.U32 UR12, UR12, 0x1, URZ ;  /* 0x000000010c0c7899 */ /* 0x000fe400080006ff */
[----:B-1----:R-:W-:Y:S01]  /*0a70*/  ULEA UR5, UR5, UR7, 0x18 ;  /* 0x0000000705057291 */ /* 0x002fe2000f8ec0ff */
[----:B------:R-:W1:Y:S11]  /*0a80*/  FENCE.VIEW.ASYNC.S ;  /* 0x00000000000073c6 */ /* 0x000e760000000000 */
[----:B-1----:R2:W1:Y:S01]  /*0a90*/  SYNCS.EXCH.64 URZ, [UR5+0xc0], UR10 ;  /* 0x0000c00a05ff75b2 */ /* 0x0024620008000100 */
[----:B------:R2:W1:Y:S01]  /*0aa0*/  SYNCS.EXCH.64 URZ, [UR5+0xd0], UR12 ;  /* 0x0000d00c05ff75b2 */ /* 0x0004620008000100 */
[----:B------:R2:W1:Y:S01]  /*0ab0*/  SYNCS.EXCH.64 URZ, [UR5+0xc8], UR10 ;  /* 0x0000c80a05ff75b2 */ /* 0x0004620008000100 */
[----:B------:R2:W1:Y:S02]  /*0ac0*/  SYNCS.EXCH.64 URZ, [UR5+0xd8], UR12 ;  /* 0x0000d80c05ff75b2 */ /* 0x0004640008000100 */
[----:B--2---:R-:W-:Y:S01]  /*0ad0*/  NOP ;  /* 0x0000000000007918 */ /* 0x004fe20000000000 */
.L_x_13:
[----:B------:R-:W2:Y:S01]  /*0ae0*/  SHFL.IDX PT, R2, R145, RZ, 0x1f ;  /* 0x00001fff91027589 */ /* 0x000ea200000e0000 */
[----:B------:R-:W-:Y:S01]  /*0af0*/  NOP ;  /* 0x0000000000007918 */ /* 0x000fe20000000000 */
[----:B--2---:R-:W-:-:S13]  /*0b00*/  ISETP.NE.AND P0, PT, R2, 0x5, PT ;  /* 0x000000050200780c */ /* 0x004fda0003f05270 */
[----:B------:R-:W-:Y:S05]  /*0b10*/  @P0 BRA `(.L_x_14) ;  /* 0x0000000000580947 */ /* 0x000fea0003800000 */
[----:B-1----:R-:W1:Y:S01]  /*0b20*/  S2UR UR7, SR_CgaCtaId ;  /* 0x00000000000779c3 */ /* 0x002e620000008800 */
        /* <DEDUP_REMOVED lines=14> */
[----:B------:R2:W1:Y:S01]  /*0c10*/  SYNCS.EXCH.64 URZ, [UR7+0xe8], UR10 ;  /* 0x0000e80a07ff75b2 */ /* 0x0004620008000100 */
[----:B------:R2:W1:Y:S01]  /*0c20*/  SYNCS.EXCH.64 URZ, [UR7+0x108], UR4 ;  /* 0x0001080407ff75b2 */ /* 0x0004620008000100 */
[----:B------:R2:W1:Y:S01]  /*0c30*/  SYNCS.EXCH.64 URZ, [UR7+0xf0], UR10 ;  /* 0x0000f00a07ff75b2 */ /* 0x0004620008000100 */
[----:B------:R2:W1:Y:S01]  /*0c40*/  SYNCS.EXCH.64 URZ, [UR7+0x110], UR4 ;  /* 0x0001100407ff75b2 */ /* 0x0004620008000100 */
[----:B------:R2:W1:Y:S01]  /*0c50*/  SYNCS.EXCH.64 URZ, [UR7+0xf8], UR10 ;  /* 0x0000f80a07ff75b2 */ /* 0x0004620008000100 */
[----:B------:R2:W1:Y:S02]  /*0c60*/  SYNCS.EXCH.64 URZ, [UR7+0x118], UR4 ;  /* 0x0001180407ff75b2 */ /* 0x0004640008000100 */
[----:B--2---:R-:W-:Y:S01]  /*0c70*/  NOP ;  /* 0x0000000000007918 */ /* 0x004fe20000000000 */
.L_x_14:
        /* <DEDUP_REMOVED lines=18> */
.L_x_15:
[----:B-1----:R-:W1:Y:S01]  /*0da0*/  S2UR UR5, SR_CTAID.X ;  /* 0x00000000000579c3 */ /* 0x002e620000002500 */
[----:B------:R-:W-:-:S05]  /*0db0*/  CS2R.32 R135, SR_CgaSize ;  /* 0x0000000000877805 */ /* 0x000fca0000008a00 */
[----:B------:R-:W-:-:S05]  /*0dc0*/  IMAD R135, R135, -0xa0, RZ ;  /* 0xffffff6087877824 */ /* 0x000fca00078e02ff */
[----:B------:R-:W-:-:S14]  /*0dd0*/  R2UR UR9, R135 ;  /* 0x00000000870972ca */ /* 0x000fdc00000e0000 */
[----:B------:R-:W2:Y:S01]  /*0de0*/  LDCU UR9, c[0x0][UR9+0x2b0] ;  /* 0x00005600090977ac */ /* 0x000ea20008000800 */
[----:B------:R-:W-:Y:S01]  /*0df0*/  NOP ;  /* 0x0000000000007918 */ /* 0x000fe20000000000 */
[----:B------:R-:W-:-:S05]  /*0e00*/  CS2R.32 R135, SR_CgaSize ;  /* 0x0000000000877805 */ /* 0x000fca0000008a00 */
[----:B------:R-:W-:-:S05]  /*0e10*/  IMAD R135, R135, -0xa0, RZ ;  /* 0xffffff6087877824 */ /* 0x000fca00078e02ff */
[----:B------:R-:W-:-:S14]  /*0e20*/  R2UR UR7, R135 ;  /* 0x00000000870772ca */ /* 0x000fdc00000e0000 */
[----:B------:R-:W3:Y:S01]  /*0e30*/  LDCU UR7, c[0x0][UR7+0x2b4] ;  /* 0x00005680070777ac */ /* 0x000ee20008000800 */
[----:B------:R-:W4:Y:S08]  /*0e40*/  S2UR UR4, SR_CTAID.Y ;  /* 0x00000000000479c3 */ /* 0x000f300000002600 */
[----:B------:R-:W3:Y:S01]  /*0e50*/  LDC R9, c[0x0][0xb24] ;  /* 0x0002c900ff097b82 */ /* 0x000ee20000000800 */
[----:B-1----:R-:W-:-:S02]  /*0e60*/  I2FP.F32.U32 R5, UR5 ;  /* 0x0000000500057c45 */ /* 0x002fc40008201000 */
[----:B------:R-:W-:-:S05]  /*0e70*/  CS2R.32 R3, SR_CgaSize ;  /* 0x0000000000037805 */ /* 0x000fca0000008a00 */
[----:B------:R-:W-:-:S06]  /*0e80*/  IMAD R3, R3, -0xa0, RZ ;  /* 0xffffff6003037824 */ /* 0x000fcc00078e02ff */
[----:B------:R-:W1:Y:S01]  /*0e90*/  LDC R3, c[0x0][R3+0x2a0] ;  /* 0x0000a80003037b82 */ /* 0x000e620000000800 */
[----:B------:R-:W-:Y:S01]  /*0ea0*/  MOV R135, UR5 ;  /* 0x0000000500877c02 */ /* 0x000fe20008000f00 */
[----:B--2---:R-:W-:Y:S01]  /*0eb0*/  FMUL R5, R5, UR9 ;  /* 0x0000000905057c20 */ /* 0x004fe20008400000 */
[----:B----4-:R-:W-:Y:S02]  /*0ec0*/  I2FP.F32.U32 R4, UR4 ;  /* 0x0000000400047c45 */ /* 0x010fe40008201000 */
[----:B------:R-:W-:-:S05]  /*0ed0*/  CS2R.32 R2, SR_CgaSize ;  /* 0x0000000000027805 */ /* 0x000fca0000008a00 */
[----:B------:R-:W-:-:S06]  /*0ee0*/  IMAD R2, R2, -0xa0, RZ ;  /* 0xffffff6002027824 */ /* 0x000fcc00078e02ff */
[----:B------:R-:W2:Y:S01]  /*0ef0*/  LDC R2, c[0x0][R2+0x2a4] ;  /* 0x0000a90002027b82 */ /* 0x000ea20000000800 */
[----:B------:R-:W4:Y:S01]  /*0f00*/  F2I.U32.TRUNC.NTZ R132, R5 ;  /* 0x0000000500847305 */ /* 0x000f22000020f000 */
[----:B------:R-:W-:Y:S01]  /*0f10*/  MOV R133, UR4 ;  /* 0x0000000400857c02 */ /* 0x000fe20008000f00 */
[----:B---3--:R-:W-:-:S05]  /*0f20*/  FMUL R4, R4, UR7 ;  /* 0x0000000704047c20 */ /* 0x008fca0008400000 */
[----:B------:R-:W-:Y:S01]  /*0f30*/  BAR.SYNC.DEFER_BLOCKING 0x0 ;  /* 0x0000000000007b1d */ /* 0x000fe20000010000 */
[----:B------:R-:W-:-:S05]  /*0f40*/  ISETP.GE.AND P0, PT, R9, 0x1, PT ;  /* 0x000000010900780c */ /* 0x000fca0003f06270 */
[----:B------:R-:W3:Y:S02]  /*0f50*/  F2I.U32.TRUNC.NTZ R117, R4 ;  /* 0x0000000400757305 */ /* 0x000ee4000020f000 */
[----:B------:R-:W2:Y:S01]  /*0f60*/  S2UR UR36, SR_CTAID.Z ;  /* 0x00000000002479c3 */ /* 0x000ea20000002700 */
[----:B----4-:R-:W-:-:S05]  /*0f70*/  IADD3 R132, PT, PT, -R132, RZ, RZ ;  /* 0x000000ff84847210 */ /* 0x010fca0007ffe1ff */
[----:B-1----:R-:W-:Y:S01]  /*0f80*/  IMAD R132, R3, R132, UR5 ;  /* 0x0000000503847e24 */ /* 0x002fe2000f8e0284 */
[----:B---3--:R-:W-:-:S05]  /*0f90*/  IADD3 R117, PT, PT, -R117, RZ, RZ ;  /* 0x000000ff75757210 */ /* 0x008fca0007ffe1ff */
[----:B--2---:R-:W-:Y:S01]  /*0fa0*/  IMAD R117, R2, R117, UR4 ;  /* 0x0000000402757e24 */ /* 0x004fe2000f8e0275 */
[----:B------:R-:W-:Y:S06]  /*0fb0*/  @!P0 BRA `(.L_x_16) ;  /* 0x0000000000b88947 */ /* 0x000fec0003800000 */
[----:B------:R-:W1:Y:S01]  /*0fc0*/  LDC.64 R4, c[0x0][0xb18] ;  /* 0x0002c600ff047b82 */ /* 0x000e620000000a00 */
[----:B------:R-:W-:-:S07]  /*0fd0*/  ISETP.NE.AND P0, PT, R9, 0x1, PT ;  /* 0x000000010900780c */ /* 0x000fce0003f05270 */
[----:B------:R-:W2:Y:S08]  /*0fe0*/  LDC R10, c[0x0][0xb0c] ;  /* 0x0002c300ff0a7b82 */ /* 0x000eb00000000800 */
[----:B------:R-:W3:Y:S08]  /*0ff0*/  LDC R11, c[0x0][0x370] ;  /* 0x0000dc00ff0b7b82 */ /* 0x000ef00000000800 */
[----:B------:R-:W4:Y:S01]  /*1000*/  LDC R12, c[0x0][0x374] ;  /* 0x0000dd00ff0c7b82 */ /* 0x000f220000000800 */
[----:B-1----:R-:W-:-:S07]  /*1010*/  ISETP.NE.AND P1, PT, R4, 0x1, PT ;  /* 0x000000010400780c */ /* 0x002fce0003f25270 */
[----:B------:R-:W3:Y:S01]  /*1020*/  LDC.64 R6, c[0x0][0xb10] ;  /* 0x0002c400ff067b82 */ /* 0x000ee20000000a00 */
[----:B--2---:R-:W-:-:S07]  /*1030*/  ISETP.NE.AND P2, PT, R10, 0x1, PT ;  /* 0x000000010a00780c */ /* 0x004fce0003f45270 */
[----:B------:R-:W1:Y:S08]  /*1040*/  LDC R8, c[0x0][0xb20] ;  /* 0x0002c800ff087b82 */ /* 0x000e700000000800 */
[----:B------:R-:W2:Y:S01]  /*1050*/  LDC.64 R2, c[0x0][0xb28] ;  /* 0x0002ca00ff027b82 */ /* 0x000ea20000000a00 */
[----:B----4-:R-:W-:-:S04]  /*1060*/  IMAD.HI.U32 R13, R12, R5, RZ ;  /* 0x000000050c0d7227 */ /* 0x010fc800078e00ff */
[----:B------:R-:W-:-:S04]  /*1070*/  IMAD.HI.U32 R5, R133, R5, RZ ;  /* 0x0000000585057227 */ /* 0x000fc800078e00ff */
[----:B---3--:R-:W-:-:S04]  /*1080*/  IMAD.HI.U32 R14, R11, R6, RZ ;  /* 0x000000060b0e7227 */ /* 0x008fc800078e00ff */
[----:B------:R-:W-:Y:S01]  /*1090*/  IMAD.HI.U32 R16, R135, R6, RZ ;  /* 0x0000000687107227 */ /* 0x000fe200078e00ff */
[-C--:B------:R-:W-:Y:S02]  /*10a0*/  @P2 SHF.R.U32.HI R11, RZ, R7.reuse, R14 ;  /* 0x00000007ff0b2219 */ /* 0x080fe4000001160e */
[-C--:B-1----:R-:W-:Y:S02]  /*10b0*/  @P1 SHF.R.U32.HI R12, RZ, R8.reuse, R13 ;  /* 0x00000008ff0c1219 */ /* 0x082fe4000001160d */
[----:B------:R-:W-:Y:S02]  /*10c0*/  SHF.R.U32.HI R8, RZ, R8, R5 ;  /* 0x00000008ff087219 */ /* 0x000fe40000011605 */
[----:B------:R-:W-:Y:S02]  /*10d0*/  SHF.R.U32.HI R16, RZ, R7, R16 ;  /* 0x00000007ff107219 */ /* 0x000fe40000011610 */
[----:B------:R-:W-:Y:S01]  /*10e0*/  SEL R5, R133, R8, !P1 ;  /* 0x0000000885057207 */ /* 0x000fe20004800000 */
[----:B--2---:R-:W-:Y:S01]  /*10f0*/  IMAD.HI.U32 R14, R12, R2, RZ ;  /* 0x000000020c0e7227 */ /* 0x004fe200078e00ff */
[----:B------:R-:W-:-:S03]  /*1100*/  SEL R7, R135, R16, !P2 ;  /* 0x0000001087077207 */ /* 0x000fc60005000000 */
[----:B------:R-:W-:Y:S01]  /*1110*/  IMAD.HI.U32 R6, R11, R2, RZ ;  /* 0x000000020b067227 */ /* 0x000fe200078e00ff */
[----:B------:R-:W-:-:S04]  /*1120*/  @P0 SHF.R.U32.HI R12, RZ, R3, R14 ;  /* 0x00000003ff0c0219 */ /* 0x000fc8000001160e */
[----:B------:R-:W-:Y:S01]  /*1130*/  @P0 SHF.R.U32.HI R11, RZ, R3, R6 ;  /* 0x00000003ff0b0219 */ /* 0x000fe20000011606 */
[----:B------:R-:W-:-:S04]  /*1140*/  IMAD R12, R12, R9, RZ ;  /* 0x000000090c0c7224 */ /* 0x000fc800078e02ff */
[----:B------:R-:W-:Y:S01]  /*1150*/  IMAD R6, R11, R9, RZ ;  /* 0x000000090b067224 */ /* 0x000fe200078e02ff */
[----:B------:R-:W-:-:S04]  /*1160*/  ISETP.GE.AND P1, PT, R5, R12, PT ;  /* 0x0000000c0500720c */ /* 0x000fc80003f26270 */
[----:B------:R-:W-:Y:S01]  /*1170*/  ISETP.GE.OR P1, PT, R7, R6, P1 ;  /* 0x000000060700720c */ /* 0x000fe20000f26670 */
[----:B------:R-:W-:-:S05]  /*1180*/  IMAD.HI.U32 R6, R5, R2, RZ ;  /* 0x0000000205067227 */ /* 0x000fca00078e00ff */
[----:B------:R-:W-:-:S04]  /*1190*/  SHF.R.U32.HI R6, RZ, R3, R6 ;  /* 0x00000003ff067219 */ /* 0x000fc80000011606 */
[----:B------:R-:W-:-:S03]  /*11a0*/  SEL R6, R5, R6, !P0 ;  /* 0x0000000605067207 */ /* 0x000fc60004000000 */
[----:B------:R-:W-:Y:S01]  /*11b0*/  @!P1 IMAD.HI.U32 R8, R7, R2, RZ ;  /* 0x0000000207089227 */ /* 0x000fe200078e00ff */
[----:B------:R-:W-:-:S04]  /*11c0*/  IADD3 R2, PT, PT, -R6, RZ, RZ ;  /* 0x000000ff06027210 */ /* 0x000fc80007ffe1ff */
[----:B------:R-:W-:Y:S01]  /*11d0*/  @!P1 SHF.R.U32.HI R8, RZ, R3, R8 ;  /* 0x00000003ff089219 */ /* 0x000fe20000011608 */
[----:B------:R-:W-:-:S03]  /*11e0*/  IMAD R2, R9, R2, R5 ;  /* 0x0000000209027224 */ /* 0x000fc600078e0205 */
[----:B------:R-:W-:Y:S02]  /*11f0*/  @!P1 SEL R3, R7, R8, !P0 ;  /* 0x0000000807039207 */ /* 0x000fe40004000000 */
[----:B------:R-:W-:-:S03]  /*1200*/  IADD3 R8, PT, PT, -R5, RZ, RZ ;  /* 0x000000ff05087210 */ /* 0x000fc60007ffe1ff */
[--C-:B------:R-:W-:Y:S02]  /*1210*/  @!P1 IMAD.IADD R6, R6, 0x1, -R3.reuse ;  /* 0x0000000106069824 */ /* 0x100fe400078e0a03 */
[----:B------:R-:W-:Y:S01]  /*1220*/  @!P1 IMAD R3, R2, R11, R3 ;  /* 0x0000000b02039224 */ /* 0x000fe200078e0203 */
[----:B------:R-:W-:Y:S01]  /*1230*/  IADD3 R2, PT, PT, -R7, RZ, RZ ;  /* 0x000000ff07027210 */ /* 0x000fe20007ffe1ff */
[----:B------:R-:W-:Y:S02]  /*1240*/  @!P1 IMAD R5, R6, R9, R7 ;  /* 0x0000000906059224 */ /* 0x000fe400078e0207 */
[----:B------:R-:W-:Y:S02]  /*1250*/  IMAD R8, R4, R8, R133 ;  /* 0x0000000804087224 */ /* 0x000fe400078e0285 */
[----:B------:R-:W-:Y:S02]  /*1260*/  @!P1 IMAD.MOV.U32 R7, RZ, RZ, R3 ;  /* 0x000000ffff079224 */ /* 0x000fe400078e0003 */
[----:B------:R-:W-:-:S02]  /*1270*/  IMAD R2, R10, R2, R135 ;  /* 0x000000020a027224 */ /* 0x000fc400078e0287 */
[----:B------:R-:W-:Y:S02]  /*1280*/  IMAD R133, R5, R4, R8 ;  /* 0x0000000405857224 */ /* 0x000fe400078e0208 */
[----:B------:R-:W-:Y:S02]  /*1290*/  IMAD R135, R7, R10, R2 ;  /* 0x0000000a07877224 */ /* 0x000fe400078e0202 */
.L_x_16:
[----:B------:R-:W1:Y:S01]  /*12a0*/  LDCU UR4, c[0x0][0xb30] ;  /* 0x00016600ff0477ac */ /* 0x000e620008000800 */
[----:B------:R-:W2:Y:S08]  /*12b0*/  S2UR UR37, SR_CgaCtaId ;  /* 0x00000000002579c3 */ /* 0x000eb00000008800 */
[----:B------:R-:W3:Y:S01]  /*12c0*/  LDC R60, c[0x0][0xb24] ;  /* 0x0002c900ff3c7b82 */ /* 0x000ee20000000800 */
[----:B-1----:R-:W-:-:S09]  /*12d0*/  UISETP.NE.AND UP1, UPT, UR4, 0x1, UPT ;  /* 0x000000010400788c */ /* 0x002fd2000bf25270 */
[----:B--2---:R-:W-:Y:S05]  /*12e0*/  BRA.U UP1, `(.L_x_17) ;  /* 0x0000000101407547 */ /* 0x004fea000b800000 */
[----:B------:R-:W1:Y:S08]  /*12f0*/  LDC.64 R4, c[0x0][0xb10] ;  /* 0x0002c400ff047b82 */ /* 0x000e700000000a00 */
[----:B------:R-:W2:Y:S08]  /*1300*/  LDC.64 R2, c[0x0][0xb18] ;  /* 0x0002c600ff027b82 */ /* 0x000eb00000000a00 */
[----:B------:R-:W4:Y:S08]  /*1310*/  LDC R6, c[0x0][0xb20] ;  /* 0x0002c800ff067b82 */ /* 0x000f300000000800 */
[----:B------:R-:W3:Y:S01]  /*1320*/  LDC R8, c[0x0][0xb0c] ;  /* 0x0002c300ff087b82 */ /* 0x000ee20000000800 */
[----:B-1----:R-:W-:-:S05]  /*1330*/  IMAD.HI.U32 R4, R135, R4, RZ ;  /* 0x0000000487047227 */ /* 0x002fca00078e00ff */
[----:B------:R-:W-:Y:S01]  /*1340*/  SHF.R.U32.HI R4, RZ, R5, R4 ;  /* 0x00000005ff047219 */ /* 0x000fe20000011604 */
[----:B--2---:R-:W-:Y:S01]  /*1350*/  IMAD.HI.U32 R3, R133, R3, RZ ;  /* 0x0000000385037227 */ /* 0x004fe200078e00ff */
[----:B------:R-:W-:-:S04]  /*1360*/  ISETP.NE.AND P0, PT, R2, 0x1, PT ;  /* 0x000000010200780c */ /* 0x000fc80003f05270 */
[----:B----4-:R-:W-:-:S04]  /*1370*/  SHF.R.U32.HI R6, RZ, R6, R3 ;  /* 0x00000006ff067219 */ /* 0x010fc80000011603 */
[----:B------:R-:W-:Y:S02]  /*1380*/  SEL R3, R133, R6, !P0 ;  /* 0x0000000685037207 */ /* 0x000fe40004000000 */
[----:B---3--:R-:W-:-:S04]  /*1390*/  ISETP.NE.AND P1, PT, R8, 0x1, PT ;  /* 0x000000010800780c */ /* 0x008fc80003f25270 */
[----:B------:R-:W-:-:S05]  /*13a0*/  SEL R4, R135, R4, !P1 ;  /* 0x0000000487047207 */ /* 0x000fca0004800000 */
[----:B------:R-:W-:Y:S02]  /*13b0*/  IMAD.IADD R5, R3, 0x1, -R4 ;  /* 0x0000000103057824 */ /* 0x000fe400078e0a04 */
[----:B------:R-:W-:Y:S02]  /*13c0*/  IMAD.IADD R3, R4, 0x1, -R3 ;  /* 0x0000000104037824 */ /* 0x000fe400078e0a03 */
[----:B------:R-:W-:Y:S02]  /*13d0*/  IMAD R135, R5, R8, R135 ;  /* 0x0000000805877224 */ /* 0x000fe400078e0287 */
[----:B------:R-:W-:-:S07]  /*13e0*/  IMAD R133, R3, R2, R133 ;  /* 0x0000000203857224 */ /* 0x000fce00078e0285 */
.L_x_17:
[----:B------:R-:W-:Y:S01]  /*13f0*/  BAR.SYNC.DEFER_BLOCKING 0x0 ;  /* 0x0000000000007b1d */ /* 0x000fe20000010000 */
[----:B------:R-:W-:Y:S01]  /*1400*/  UISETP.NE.AND UP1, UPT, UR8, 0x2, UPT ;  /* 0x000000020800788c */ /* 0x000fe2000bf25270 */
[----:B------:R-:W-:Y:S02]  /*1410*/  ISETP.NE.OR P5, PT, R0, 0x2, !P5 ;  /* 0x000000020000780c */ /* 0x000fe40006fa5670 */
[----:B------:R-:W-:-:S06]  /*1420*/  LOP3.LUT R2, R143, 0x1f, RZ, 0xc0, !PT ;  /* 0x0000001f8f027812 */ /* 0x000fcc00078ec0ff */
[----:B------:R-:W-:Y:S05]  /*1430*/  BRA.U UP1, `(.L_x_18) ;  /* 0x0000001501347547 */ /* 0x000fea000b800000 */
[----:B------:R-:W1:Y:S01]  /*1440*/  LDCU UR15, c[0x0][0x38c] ;  /* 0x00007180ff0f77ac */ /* 0x000e620008000800 */
[----:B------:R-:W2:Y:S01]  /*1450*/  LDC R9, c[0x0][0x370] ;  /* 0x0000dc00ff097b82 */ /* 0x000ea20000000800 */
[----:B------:R-:W-:Y:S01]  /*1460*/  PLOP3.LUT P1, PT, PT, PT, UP2, 0x80, 0x8 ;  /* 0x000000000008781c */ /* 0x000fe20003f2f028 */
[----:B------:R-:W-:Y:S01]  /*1470*/  IMAD.MOV.U32 R15, RZ, RZ, 0x1 ;  /* 0x00000001ff0f7424 */ /* 0x000fe200078e00ff */
[----:B------:R-:W-:Y:S01]  /*1480*/  ISETP.EQ.OR P4, PT, R2, RZ, P5 ;  /* 0x000000ff0200720c */ /* 0x000fe20002f82670 */
[----:B------:R-:W-:Y:S01]  /*1490*/  IMAD.MOV.U32 R14, RZ, RZ, RZ ;  /* 0x000000ffff0e7224 */ /* 0x000fe200078e00ff */
[----:B------:R-:W-:Y:S02]  /*14a0*/  PLOP3.LUT P1, PT, P1, PT, PT, 0x8, 0x80 ;  /* 0x000000000080781c */ /* 0x000fe40000f2e170 */
[----:B------:R-:W-:Y:S01]  /*14b0*/  CS2R R12, SRZ ;  /* 0x00000000000c7805 */ /* 0x000fe2000001ff00 */
[----:B------:R-:W-:Y:S01]  /*14c0*/  IMAD.MOV.U32 R10, RZ, RZ, 0x1 ;  /* 0x00000001ff0a7424 */ /* 0x000fe200078e00ff */
[----:B------:R-:W4:Y:S01]  /*14d0*/  LDC R0, c[0x0][0x374] ;  /* 0x0000dd00ff007b82 */ /* 0x000f220000000800 */
[----:B------:R-:W2:Y:S01]  /*14e0*/  LDCU.64 UR24, c[0x0][0x348] ;  /* 0x00006900ff1877ac */ /* 0x000ea20008000a00 */
[----:B------:R-:W-:Y:S01]  /*14f0*/  UMOV UR13, URZ ;  /* 0x000000ff000d7c82 */ /* 0x000fe20008000000 */
[----:B-1----:R-:W-:-:S04]  /*1500*/  UIADD3 UR5, UPT, UPT, UR15, 0x7f, URZ ;  /* 0x0000007f0f057890 */ /* 0x002fc8000fffe0ff */
[----:B------:R-:W-:-:S04]  /*1510*/  USHF.R.S32.HI UR4, URZ, 0x1f, UR5 ;  /* 0x0000001fff047899 */ /* 0x000fc80008011405 */
[----:B------:R-:W-:-:S04]  /*1520*/  ULEA.HI UR4, UR4, UR5, URZ, 0x7 ;  /* 0x0000000504047291 */ /* 0x000fc8000f8f38ff */
[----:B------:R-:W-:Y:S02]  /*1530*/  USHF.R.S32.HI UR22, URZ, 0x7, UR4 ;  /* 0x00000007ff167899 */ /* 0x000fe40008011404 */
[----:B------:R-:W-:Y:S02]  /*1540*/  UIADD3 UR4, UPT, UPT, UR15, -0x1, URZ ;  /* 0xffffffff0f047890 */ /* 0x000fe4000fffe0ff */
[----:B------:R-:W-:Y:S02]  /*1550*/  UISETP.LT.U32.AND UP0, UPT, UR22, 0xa, UPT ;  /* 0x0000000a1600788c */ /* 0x000fe4000bf01070 */
[----:B------:R-:W-:Y:S02]  /*1560*/  UISETP.GE.U32.AND UP1, UPT, UR4, -0xff, UPT ;  /* 0xffffff010400788c */ /* 0x000fe4000bf26070 */
[----:B------:R-:W-:Y:S02]  /*1570*/  USEL UR21, UR22, 0xa, UP0 ;  /* 0x0000000a16157887 */ /* 0x000fe40008000000 */
[----:B------:R-:W-:-:S02]  /*1580*/  UIADD3 UR15, UPT, UPT, UR15, 0xfe, URZ ;  /* 0x000000fe0f0f7890 */ /* 0x000fc4000fffe0ff */
[----:B------:R-:W-:Y:S02]  /*1590*/  UIADD3 UR7, UPT, UPT, UR21, -0x1, URZ ;  /* 0xffffffff15077890 */ /* 0x000fe4000fffe0ff */
[----:B------:R-:W-:-:S03]  /*15a0*/  UIADD3 UR14, UPT, UPT, UR22, -UR21, URZ ;  /* 0x80000015160e7290 */ /* 0x000fc6000fffe0ff */
[----:B------:R-:W-:-:S04]  /*15b0*/  @UP1 UIADD3 UR7, UPT, UPT, UR21, URZ, URZ ;  /* 0x000000ff15071290 */ /* 0x000fc8000fffe0ff */
[----:B--2---:R-:W-:-:S12]  /*15c0*/  UIADD3 UR7, UPT, UPT, UR7, 0x1, URZ ;  /* 0x0000000107077890 */ /* 0x004fd8000fffe0ff */
.L_x_36:
[----:B------:R-:W-:Y:S01]  /*15d0*/  UISETP.NE.AND UP0, UPT, UR37, URZ, UPT ;  /* 0x000000ff2500728c */ /* 0x000fe2000bf05270 */
[----:B------:R-:W1:Y:S08]  /*15e0*/  S2UR UR37, SR_CgaCtaId ;  /* 0x00000000002579c3 */ /* 0x000e700000008800 */
[----:B------:R-:W-:Y:S05]  /*15f0*/  BRA.U UP0, `(.L_x_19) ;  /* 0x0000000100347547 */ /* 0x000fea000b800000 */
[----:B------:R-:W2:Y:S01]  /*1600*/  S2R R2, SR_CgaCtaId ;  /* 0x0000000000027919 */ /* 0x000ea20000008800 */
[----:B------:R-:W-:-:S04]  /*1610*/  MOV R3, 0x400 ;  /* 0x0000040000037802 */ /* 0x000fc80000000f00 */
[----:B--2---:R-:W-:Y:S02]  /*1620*/  LEA R3, R2, R3, 0x18 ;  /* 0x0000000302037211 */ /* 0x004fe400078ec0ff */
[----:B------:R-:W-:-:S03]  /*1630*/  SHF.L.U32 R2, R10, 0x1f, RZ ;  /* 0x0000001f0a027819 */ /* 0x000fc600000006ff */
[----:B------:R-:W-:-:S04]  /*1640*/  IMAD R3, R12, 0x8, R3 ;  /* 0x000000080c037824 */ /* 0x000fc800078e0203 */
[----:B------:R-:W2:Y:S02]  /*1650*/  SYNCS.PHASECHK.TRANS64.TRYWAIT P0, [R3+URZ+0x130], R2 ;  /* 0x00013002030075a7 */ /* 0x000ea400080011ff */
[----:B--2---:R-:W-:Y:S05]  /*1660*/  @!P0 BRA `(.L_x_20) ;  /* 0x0000005400f48947 */ /* 0x004fea0003800000 */
.L_x_104:
[----:B------:R-:W-:Y:S01]  /*1670*/  VIADD R12, R12, 0x1 ;  /* 0x000000010c0c7836 */ /* 0x000fe20000000000 */
[----:B------:R2:W-:Y:S04]  /*1680*/  SYNCS.ARRIVE.TRANS64.A1T0 RZ, [R3+URZ+0x120], RZ ;  /* 0x000120ff03ff79a7 */ /* 0x0005e800081000ff */
[----:B------:R-:W-:-:S04]  /*1690*/  ISETP.NE.AND P0, PT, R12, 0x2, PT ;  /* 0x000000020c00780c */ /* 0x000fc80003f05270 */
[----:B------:R-:W-:Y:S02]  /*16a0*/  SEL R12, R12, RZ, P0 ;  /* 0x000000ff0c0c7207 */ /* 0x000fe40000000000 */
[----:B--2---:R-:W-:-:S04]  /*16b0*/  SEL R3, RZ, 0x1, P0 ;  /* 0x00000001ff037807 */ /* 0x004fc80000000000 */
[----:B------:R-:W-:-:S07]  /*16c0*/  LOP3.LUT R10, R10, R3, RZ, 0x3c, !PT ;  /* 0x000000030a0a7212 */ /* 0x000fce00078e3cff */
.L_x_19:
[----:B------:R-:W-:Y:S01]  /*16d0*/  UMOV UR4, 0x400 ;  /* 0x0000040000047882 */ /* 0x000fe20000000000 */
[----:B------:R-:W-:Y:S01]  /*16e0*/  SHF.L.U32 R2, R15, 0x1f, RZ ;  /* 0x0000001f0f027819 */ /* 0x000fe200000006ff */
[----:B-1----:R-:W-:Y:S01]  /*16f0*/  ULEA UR4, UR37, UR4, 0x18 ;  /* 0x0000000425047291 */ /* 0x002fe2000f8ec0ff */
[----:B------:R-:W-:Y:S01]  /*1700*/  R2UR UR35, R135 ;  /* 0x00000000872372ca */ /* 0x000fe200000e0000 */
[----:B------:R-:W-:Y:S01]  /*1710*/  UISETP.GE.U32.AND UP0, UPT, UR15, 0xff, UPT ;  /* 0x000000ff0f00788c */ /* 0x000fe2000bf06070 */
[----:B------:R-:W-:Y:S01]  /*1720*/  R2UR UR11, R133 ;  /* 0x00000000850b72ca */ /* 0x000fe200000e0000 */
[----:B------:R-:W-:Y:S01]  /*1730*/  ULEA UR5, UR13, UR4, 0x3 ;  /* 0x000000040d057291 */ /* 0x000fe2000f8e18ff */
[----:B------:R-:W-:-:S08]  /*1740*/  UMOV UR23, URZ ;  /* 0x000000ff00177c82 */ /* 0x000fd00008000000 */
[----:B------:R1:W2:Y:S01]  /*1750*/  SYNCS.PHASECHK.TRANS64.TRYWAIT P0, [UR5+0x50], R2 ;  /* 0x00005002ff0075a7 */ /* 0x0002a20008001105 */
[----:B------:R-:W-:Y:S02]  /*1760*/  USHF.L.U32 UR35, UR35, 0x6, URZ ;  /* 0x0000000623237899 */ /* 0x000fe400080006ff */
[----:B------:R-:W-:Y:S01]  /*1770*/  UIMAD UR11, UR11, 0x60, URZ ;  /* 0x000000600b0b78a4 */ /* 0x000fe2000f8e02ff */
[----:B------:R-:W-:Y:S11]  /*1780*/  BRA.U !UP0, `(.L_x_21) ;  /* 0x0000000108a87547 */ /* 0x000ff6000b800000 */
[----:B------:R-:W-:Y:S01]  /*1790*/  UMOV UR16, URZ ;  /* 0x000000ff00107c82 */ /* 0x000fe20008000000 */
[----:B------:R-:W-:-:S05]  /*17a0*/  UMOV UR6, UR13 ;  /* 0x0000000d00067c82 */ /* 0x000fca0008000000 */
.L_x_26:
[----:B--2---:R-:W-:Y:S01]  /*17b0*/  @!P5 MOV R3, 0x5000 ;  /* 0x000050000003d802 */ /* 0x004fe20000000f00 */
[----:B-1----:R-:W-:Y:S01]  /*17c0*/  ULEA UR33, UR6, UR4, 0x3 ;  /* 0x0000000406217291 */ /* 0x002fe2000f8e18ff */
[----:B--2---:R-:W-:Y:S11]  /*17d0*/  @P0 BRA `(.L_x_22) ;  /* 0x00000000000c0947 */ /* 0x004ff60003800000 */
[----:B------:R-:W-:Y:S04]  /*17e0*/  SHF.L.U32 R5, R15, 0x1f, RZ ;  /* 0x0000001f0f057819 */ /* 0x000fe800000006ff */
[----:B------:R-:W2:Y:S02]  /*17f0*/  SYNCS.PHASECHK.TRANS64.TRYWAIT P0, [UR33+0x50], R5 ;  /* 0x00005005ff0075a7 */ /* 0x000ea40008001121 */
[----:B--2---:R-:W-:Y:S05]  /*1800*/  @!P0 BRA `(.L_x_23) ;  /* 0x0000005400a08947 */ /* 0x004fea0003800000 */
.L_x_22:
[----:B------:R2:W-:Y:S01]  /*1810*/  @!P5 SYNCS.ARRIVE.TRANS64 RZ, [UR33], R3 ;  /* 0x00000003ffffd9a7 */ /* 0x0005e20008000021 */
[----:B------:R-:W-:Y:S04]  /*1820*/  BSSY.RECONVERGENT B0, `(.L_x_24) ;  /* 0x0000003000007945 */ /* 0x000fe80003800200 */
[----:B------:R-:W-:Y:S05]  /*1830*/  @P4 BRA `(.L_x_25) ;  /* 0x0000000000044947 */ /* 0x000fea0003800000 */
[----:B------:R-:W-:Y:S05]  /*1840*/  BPT.TRAP 0x1 ;  /* 0x000000040000795c */ /* 0x000fea0000300000 */
.L_x_25:
[----:B------:R-:W-:Y:S05]  /*1850*/  BSYNC.RECONVERGENT B0 ;  /* 0x0000000000007941 */ /* 0x000fea0003800200 */
.L_x_24:
[----:B------:R-:W-:Y:S02]  /*1860*/  UIADD3 UR13, UPT, UPT, UR6, 0x1, URZ ;  /* 0x00000001060d7890 */ /* 0x000fe4000fffe0ff */
[----:B------:R-:W-:Y:S02]  /*1870*/  UIADD3 UR18, UP1, UPT, UR24, 0x80, URZ ;  /* 0x0000008018127890 */ /* 0x000fe4000ff3e0ff */
[----:B------:R-:W-:Y:S02]  /*1880*/  UISETP.NE.AND UP0, UPT, UR13, 0xa, UPT ;  /* 0x0000000a0d00788c */ /* 0x000fe4000bf05270 */
[----:B------:R-:W-:Y:S02]  /*1890*/  ULEA UR32, UR6, UR4, 0xd ;  /* 0x0000000406207291 */ /* 0x000fe4000f8e68ff */
[----:B------:R-:W-:Y:S02]  /*18a0*/  USEL UR9, URZ, 0x1, UP0 ;  /* 0x00000001ff097887 */ /* 0x000fe40008000000 */
[----:B------:R-:W-:Y:S02]  /*18b0*/  USEL UR13, UR13, URZ, UP0 ;  /* 0x000000ff0d0d7287 */ /* 0x000fe40008000000 */
[----:B------:R-:W-:Y:S02]  /*18c0*/  USHF.L.U32 UR34, UR16, 0x7, URZ ;  /* 0x0000000710227899 */ /* 0x000fe400080006ff */
[----:B------:R-:W-:Y:S01]  /*18d0*/  ULEA UR8, UR13, UR4, 0x3 ;  /* 0x000000040d087291 */ /* 0x000fe2000f8e18ff */
[----:B------:R-:W-:Y:S01]  /*18e0*/  LOP3.LUT R15, R15, UR9, RZ, 0x3c, !PT ;  /* 0x000000090f0f7c12 */ /* 0x000fe2000f8e3cff */
[----:B------:R-:W-:Y:S02]  /*18f0*/  UIADD3.X UR19, UPT, UPT, URZ, UR25, URZ, UP1, !UPT ;  /* 0x00000019ff137290 */ /* 0x000fe40008ffe4ff */
[----:B------:R-:W-:Y:S01]  /*1900*/  UIADD3 UR32, UPT, UPT, UR32, 0x3300, URZ ;  /* 0x0000330020207890 */ /* 0x000fe2000fffe0ff */
[----:B-1----:R-:W-:Y:S01]  /*1910*/  SHF.L.U32 R2, R15, 0x1f, RZ ;  /* 0x0000001f0f027819 */ /* 0x002fe200000006ff */
[----:B------:R-:W-:Y:S02]  /*1920*/  UIMAD UR5, UR6, 0x3000, UR4 ;  /* 0x00003000060578a4 */ /* 0x000fe4000f8e0204 */
[----:B------:R-:W-:Y:S01]  /*1930*/  UIADD3 UR26, UP0, UPT, UR24, 0x180, URZ ;  /* 0x00000180181a7890 */ /* 0x000fe2000ff1e0ff */
[----:B------:R1:W1:Y:S01]  /*1940*/  SYNCS.PHASECHK.TRANS64.TRYWAIT P0, [UR8+0x50], R2 ;  /* 0x00005002ff0075a7 */ /* 0x0002620008001108 */
[----:B------:R-:W-:Y:S01]  /*1950*/  UMOV UR28, 0x0 ;  /* 0x00000000001c7882 */ /* 0x000fe20000000000 */
[----:B------:R-:W-:Y:S01]  /*1960*/  UMOV UR29, 0x10000000 ;  /* 0x10000000001d7882 */ /* 0x000fe20000000000 */
[----:B------:R-:W-:Y:S01]  /*1970*/  UIADD3 UR8, UPT, UPT, UR5, 0x17300, URZ ;  /* 0x0001730005087890 */ /* 0x000fe2000fffe0ff */
[----:B------:R1:W-:Y:S01]  /*1980*/  UTMALDG.3D [UR32], [UR18], desc[UR28] ;  /* 0x00001c20120075b4 */ /* 0x0003e20008011000 */
[----:B------:R-:W-:Y:S02]  /*1990*/  UIADD3.X UR27, UPT, UPT, URZ, UR25, URZ, UP0, !UPT ;  /* 0x00000019ff1b7290 */ /* 0x000fe400087fe4ff */
[----:B------:R-:W-:Y:S01]  /*19a0*/  UIADD3 UR16, UPT, UPT, UR16, 0x1, URZ ;  /* 0x0000000110107890 */ /* 0x000fe2000fffe0ff */
[----:B------:R-:W-:Y:S01]  /*19b0*/  UMOV UR12, UR36 ;  /* 0x00000024000c7c82 */ /* 0x000fe20008000000 */
[----:B------:R-:W-:Y:S01]  /*19c0*/  UMOV UR9, UR33 ;  /* 0x0000002100097c82 */ /* 0x000fe20008000000 */
[----:B------:R-:W-:Y:S01]  /*19d0*/  UMOV UR10, UR34 ;  /* 0x00000022000a7c82 */ /* 0x000fe20008000000 */
[----:B------:R-:W-:Y:S03]  /*19e0*/  UISETP.NE.AND UP0, UPT, UR16, UR7, UPT ;  /* 0x000000071000728c */ /* 0x000fe6000bf05270 */
[----:B------:R1:W-:Y:S01]  /*19f0*/  UTMALDG.3D [UR8], [UR26], desc[UR28] ;  /* 0x00001c081a0075b4 */ /* 0x0003e20008011000 */
[----:B------:R-:W-:Y:S01]  /*1a00*/  UMOV UR23, UR7 ;  /* 0x0000000700177c82 */ /* 0x000fe20008000000 */
[----:B------:R-:W-:Y:S04]  /*1a10*/  UMOV UR6, UR13 ;  /* 0x0000000d00067c82 */ /* 0x000fe80008000000 */
[----:B------:R-:W-:Y:S05]  /*1a20*/  BRA.U UP0, `(.L_x_26) ;  /* 0xfffffffd00607547 */ /* 0x000fea000b83ffff */
.L_x_21:
[----:B------:R-:W-:Y:S01]  /*1a30*/  ULEA UR5, UR13, UR4, 0x3 ;  /* 0x000000040d057291 */ /* 0x000fe2000f8e18ff */
[----:B-1----:R-:W-:Y:S01]  /*1a40*/  SHF.L.U32 R2, R15, 0x1f, RZ ;  /* 0x0000001f0f027819 */ /* 0x002fe200000006ff */
[----:B------:R-:W-:Y:S01]  /*1a50*/  @!P1 SYNCS.ARRIVE.TRANS64.A1T0 RZ, [UR4+0xb8], RZ ;  /* 0x0000b8ffffff99a7 */ /* 0x000fe20008100004 */
[----:B------:R-:W-:-:S06]  /*1a60*/  UISETP.GT.AND UP0, UPT, UR22, UR21, UPT ;  /* 0x000000151600728c */ /* 0x000fcc000bf04270 */
[----:B--2---:R1:W2:Y:S03]  /*1a70*/  SYNCS.PHASECHK.TRANS64.TRYWAIT P0, [UR5+0x50], R2 ;  /* 0x00005002ff0075a7 */ /* 0x0042a60008001105 */
[----:B------:R-:W-:Y:S05]  /*1a80*/  BRA.U !UP0, `(.L_x_27) ;  /* 0x0000000108ac7547 */ /* 0x000fea000b800000 */
[----:B------:R-:W-:Y:S01]  /*1a90*/  UIADD3 UR26, UPT, UPT, UR14, UR23, URZ ;  /* 0x000000170e1a7290 */ /* 0x000fe2000fffe0ff */
[----:B------:R-:W-:-:S11]  /*1aa0*/  UMOV UR6, UR13 ;  /* 0x0000000d00067c82 */ /* 0x000fd60008000000 */
.L_x_32:
[----:B--2---:R-:W-:Y:S01]  /*1ab0*/  @!P5 MOV R3, 0x5000 ;  /* 0x000050000003d802 */ /* 0x004fe20000000f00 */
[----:B-1----:R-:W-:Y:S01]  /*1ac0*/  ULEA UR17, UR6, UR4, 0x3 ;  /* 0x0000000406117291 */ /* 0x002fe2000f8e18ff */
[----:B--2---:R-:W-:Y:S11]  /*1ad0*/  @P0 BRA `(.L_x_28) ;  /* 0x00000000000c0947 */ /* 0x004ff60003800000 */
[----:B------:R-:W-:Y:S04]  /*1ae0*/  SHF.L.U32 R5, R15, 0x1f, RZ ;  /* 0x0000001f0f057819 */ /* 0x000fe800000006ff */
[----:B------:R-:W2:Y:S02]  /*1af0*/  SYNCS.PHASECHK.TRANS64.TRYWAIT P0, [UR17+0x50], R5 ;  /* 0x00005005ff0075a7 */ /* 0x000ea40008001111 */
[----:B--2---:R-:W-:Y:S05]  /*1b00*/  @!P0 BRA `(.L_x_29) ;  /* 0x0000005000f88947 */ /* 0x004fea0003800000 */
.L_x_28:
[----:B------:R2:W-:Y:S01]  /*1b10*/  @!P5 SYNCS.ARRIVE.TRANS64 RZ, [UR17], R3 ;  /* 0x00000003ffffd9a7 */ /* 0x0005e20008000011 */
[----:B------:R-:W-:Y:S04]  /*1b20*/  BSSY.RECONVERGENT B0, `(.L_x_30) ;  /* 0x0000003000007945 */ /* 0x000fe80003800200 */
[----:B------:R-:W-:Y:S05]  /*1b30*/  @P4 BRA `(.L_x_31) ;  /* 0x0000000000044947 */ /* 0x000fea0003800000 */
[----:B------:R-:W-:Y:S05]  /*1b40*/  BPT.TRAP 0x1 ;  /* 0x000000040000795c */ /* 0x000fea0000300000 */
.L_x_31:
[----:B------:R-:W-:Y:S05]  /*1b50*/  BSYNC.RECONVERGENT B0 ;  /* 0x0000000000007941 */ /* 0x000fea0003800200 */
.L_x_30:
[----:B------:R-:W-:Y:S02]  /*1b60*/  UIADD3 UR13, UPT, UPT, UR6, 0x1, URZ ;  /* 0x00000001060d7890 */ /* 0x000fe4000fffe0ff */
[----:B------:R-:W-:Y:S02]  /*1b70*/  ULEA UR16, UR6, UR4, 0xd ;  /* 0x0000000406107291 */ /* 0x000fe4000f8e68ff */
[----:B------:R-:W-:Y:S02]  /*1b80*/  UISETP.NE.AND UP0, UPT, UR13, 0xa, UPT ;  /* 0x0000000a0d00788c */ /* 0x000fe4000bf05270 */
[----:B------:R-:W-:Y:S02]  /*1b90*/  UIADD3 UR32, UP1, UPT, UR24, 0x80, URZ ;  /* 0x0000008018207890 */ /* 0x000fe4000ff3e0ff */
[----:B------:R-:W-:Y:S02]  /*1ba0*/  USEL UR9, URZ, 0x1, UP0 ;  /* 0x00000001ff097887 */ /* 0x000fe40008000000 */
[----:B------:R-:W-:Y:S02]  /*1bb0*/  USEL UR13, UR13, URZ, UP0 ;  /* 0x000000ff0d0d7287 */ /* 0x000fe40008000000 */
[----:B------:R-:W-:Y:S02]  /*1bc0*/  USHF.L.U32 UR18, UR23, 0x7, URZ ;  /* 0x0000000717127899 */ /* 0x000fe400080006ff */
[----:B------:R-:W-:Y:S01]  /*1bd0*/  ULEA UR8, UR13, UR4, 0x3 ;  /* 0x000000040d087291 */ /* 0x000fe2000f8e18ff */
[----:B------:R-:W-:Y:S01]  /*1be0*/  LOP3.LUT R15, R15, UR9, RZ, 0x3c, !PT ;  /* 0x000000090f0f7c12 */ /* 0x000fe2000f8e3cff */
[----:B------:R-:W-:Y:S02]  /*1bf0*/  UIADD3 UR16, UPT, UPT, UR16, 0x3300, URZ ;  /* 0x0000330010107890 */ /* 0x000fe4000fffe0ff */
[----:B------:R-:W-:Y:S01]  /*1c00*/  UIADD3.X UR33, UPT, UPT, URZ, UR25, URZ, UP1, !UPT ;  /* 0x00000019ff217290 */ /* 0x000fe20008ffe4ff */
[----:B-1----:R-:W-:Y:S01]  /*1c10*/  SHF.L.U32 R2, R15, 0x1f, RZ ;  /* 0x0000001f0f027819 */ /* 0x002fe200000006ff */
[----:B------:R-:W-:Y:S02]  /*1c20*/  UIMAD UR5, UR6, 0x3000, UR4 ;  /* 0x00003000060578a4 */ /* 0x000fe4000f8e0204 */
[----:B------:R-:W-:Y:S01]  /*1c30*/  UIADD3 UR30, UP0, UPT, UR24, 0x180, URZ ;  /* 0x00000180181e7890 */ /* 0x000fe2000ff1e0ff */
[----:B------:R1:W1:Y:S01]  /*1c40*/  SYNCS.PHASECHK.TRANS64.TRYWAIT P0, [UR8+0x50], R2 ;  /* 0x00005002ff0075a7 */ /* 0x0002620008001108 */
[----:B------:R-:W-:Y:S01]  /*1c50*/  UIADD3 UR8, UPT, UPT, UR5, 0x17300, URZ ;  /* 0x0001730005087890 */ /* 0x000fe2000fffe0ff */
[----:B------:R-:W-:Y:S01]  /*1c60*/  UMOV UR28, 0x0 ;  /* 0x00000000001c7882 */ /* 0x000fe20000000000 */
[----:B------:R-:W-:Y:S01]  /*1c70*/  UMOV UR29, 0x10000000 ;  /* 0x10000000001d7882 */ /* 0x000fe20000000000 */
[----:B------:R-:W-:Y:S01]  /*1c80*/  UMOV UR19, UR35 ;  /* 0x0000002300137c82 */ /* 0x000fe20008000000 */
[----:B------:R-:W-:Y:S01]  /*1c90*/  UMOV UR20, UR36 ;  /* 0x0000002400147c82 */ /* 0x000fe20008000000 */
[----:B------:R-:W-:Y:S01]  /*1ca0*/  UIADD3.X UR31, UPT, UPT, URZ, UR25, URZ, UP0, !UPT ;  /* 0x00000019ff1f7290 */ /* 0x000fe200087fe4ff */
[----:B------:R1:W-:Y:S01]  /*1cb0*/  UTMALDG.3D [UR16], [UR32], desc[UR28] ;  /* 0x00001c10200075b4 */ /* 0x0003e20008011000 */
[----:B------:R-:W-:Y:S01]  /*1cc0*/  UIADD3 UR23, UPT, UPT, UR23, 0x1, URZ ;  /* 0x0000000117177890 */ /* 0x000fe2000fffe0ff */
[----:B------:R-:W-:Y:S01]  /*1cd0*/  UMOV UR12, UR36 ;  /* 0x00000024000c7c82 */ /* 0x000fe20008000000 */
[----:B------:R-:W-:Y:S01]  /*1ce0*/  UMOV UR9, UR17 ;  /* 0x0000001100097c82 */ /* 0x000fe20008000000 */
[----:B------:R-:W-:Y:S01]  /*1cf0*/  UMOV UR10, UR18 ;  /* 0x00000012000a7c82 */ /* 0x000fe20008000000 */
[----:B------:R-:W-:Y:S03]  /*1d00*/  UISETP.NE.AND UP0, UPT, UR23, UR26, UPT ;  /* 0x0000001a1700728c */ /* 0x000fe6000bf05270 */
[----:B------:R1:W-:Y:S01]  /*1d10*/  UTMALDG.3D [UR8], [UR30], desc[UR28] ;  /* 0x00001c081e0075b4 */ /* 0x0003e20008011000 */
[----:B------:R-:W-:Y:S05]  /*1d20*/  UMOV UR6, UR13 ;  /* 0x0000000d00067c82 */ /* 0x000fea0008000000 */
[----:B------:R-:W-:Y:S05]  /*1d30*/  BRA.U UP0, `(.L_x_32) ;  /* 0xfffffffd005c7547 */ /* 0x000fea000b83ffff */
.L_x_27:
[C---:B-1----:R-:W-:Y:S01]  /*1d40*/  LEA R2, R14.reuse, UR4, 0x3 ;  /* 0x000000040e027c11 */ /* 0x042fe2000f8e18ff */
[----:B------:R-:W-:Y:S01]  /*1d50*/  NOP ;  /* 0x0000000000007918 */ /* 0x000fe20000000000 */
[----:B--2---:R-:W-:Y:S02]  /*1d60*/  SHF.L.U32 R3, R13, 0x1f, RZ ;  /* 0x0000001f0d037819 */ /* 0x004fe400000006ff */
[----:B------:R-:W-:Y:S02]  /*1d70*/  LEA R4, R14, UR4, 0x4 ;  /* 0x000000040e047c11 */ /* 0x000fe4000f8e20ff */
[----:B------:R-:W1:Y:S02]  /*1d80*/  SYNCS.PHASECHK.TRANS64.TRYWAIT P0, [R2+URZ+0xc0], R3 ;  /* 0x0000c003020075a7 */ /* 0x000e6400080011ff */
[----:B-1----:R-:W-:Y:S05]  /*1d90*/  @!P0 BRA `(.L_x_33) ;  /* 0x00000050006c8947 */ /* 0x002fea0003800000 */
.L_x_107:
[----:B------:R-:W2:Y:S01]  /*1da0*/  LDS.128 R4, [R4+0x150] ;  /* 0x0001500004047984 */ /* 0x000ea20000000c00 */
[----:B---3--:R-:W-:Y:S01]  /*1db0*/  ISETP.GE.AND P0, PT, R60, 0x1, PT ;  /* 0x000000013c00780c */ /* 0x008fe20003f06270 */
[----:B-1----:R-:W-:Y:S01]  /*1dc0*/  VIADD R2, R2, 0xd0 ;  /* 0x000000d002027836 */ /* 0x002fe20000000000 */
[----:B------:R-:W-:Y:S01]  /*1dd0*/  @!PT LDS RZ, [RZ] ;  /* 0x00000000fffff984 */ /* 0x000fe20000000800 */
[----:B------:R-:W-:Y:S01]  /*1de0*/  @!PT LDS RZ, [RZ] ;  /* 0x00000000fffff984 */ /* 0x000fe20000000800 */
[----:B------:R-:W-:Y:S01]  /*1df0*/  @!PT LDS RZ, [RZ] ;  /* 0x00000000fffff984 */ /* 0x000fe20000000800 */
[----:B------:R-:W-:Y:S01]  /*1e00*/  @!PT LDS RZ, [RZ] ;  /* 0x00000000fffff984 */ /* 0x000fe20000000800 */
[----:B------:R1:W-:Y:S06]  /*1e10*/  MEMBAR.ALL.CTA ;  /* 0x0000000000007992 */ /* 0x0003ec0000008000 */
[----:B-1----:R-:W1:Y:S01]  /*1e20*/  FENCE.VIEW.ASYNC.S ;  /* 0x00000000000073c6 */ /* 0x002e620000000000 */
[----:B------:R-:W-:-:S04]  /*1e30*/  PRMT R2, RZ, 0x654, R2 ;  /* 0x00000654ff027816 */ /* 0x000fc80000000002 */
[----:B-1----:R1:W-:Y:S01]  /*1e40*/  SYNCS.ARRIVE.TRANS64.RED.A1T0 RZ, [R2+URZ], RZ ;  /* 0x000000ff02ff79a7 */ /* 0x0023e200081004ff */
[----:B--2---:R-:W-:-:S13]  /*1e50*/  LOP3.LUT P2, RZ, R6, 0x1, RZ, 0xc0, !PT ;  /* 0x0000000106ff7812 */ /* 0x004fda000784c0ff */
[----:B------:R-:W-:Y:S01]  /*1e60*/  @P2 SHF.R.U32.HI R3, RZ, 0x10, R5 ;  /* 0x00000010ff032819 */ /* 0x000fe20000011605 */
[----:B------:R-:W-:Y:S01]  /*1e70*/  VOTEU.ANY UP0, P2 ;  /* 0x0000000000ff7886 */ /* 0x000fe20001000100 */
[----:B------:R-:W-:Y:S02]  /*1e80*/  @P2 MOV R11, R4 ;  /* 0x00000004000b2202 */ /* 0x000fe40000000f00 */
[----:B------:R-:W-:Y:S02]  /*1e90*/  @P2 R2UR.BROADCAST UR5, R3 ;  /* 0x00000000030522ca */ /* 0x000fe400008e0000 */
[----:B------:R-:W-:-:S11]  /*1ea0*/  @P2 LOP3.LUT R8, R5, 0xffff, RZ, 0xc0, !PT ;  /* 0x0000ffff05082812 */ /* 0x000fd600078ec0ff */
[----:B------:R-:W-:Y:S01]  /*1eb0*/  @UP0 UMOV UR36, UR5 ;  /* 0x0000000500240c82 */ /* 0x000fe20008000000 */
[----:B-1----:R-:W-:Y:S05]  /*1ec0*/  @!P0 BRA `(.L_x_34) ;  /* 0x0000000000b88947 */ /* 0x002fea0003800000 */
[----:B------:R-:W4:Y:S01]  /*1ed0*/  LDC.64 R4, c[0x0][0xb18] ;  /* 0x0002c600ff047b82 */ /* 0x000f220000000a00 */
[----:B------:R-:W-:-:S07]  /*1ee0*/  ISETP.NE.AND P3, PT, R60, 0x1, PT ;  /* 0x000000013c00780c */ /* 0x000fce0003f65270 */
[----:B------:R-:W1:Y:S08]  /*1ef0*/  LDC.64 R6, c[0x0][0xb10] ;  /* 0x0002c400ff067b82 */ /* 0x000e700000000a00 */
[----:B------:R-:W2:Y:S08]  /*1f00*/  LDC R16, c[0x0][0xb20] ;  /* 0x0002c800ff107b82 */ /* 0x000eb00000000800 */
[----:B------:R-:W3:Y:S01]  /*1f10*/  LDC R18, c[0x0][0xb0c] ;  /* 0x0002c300ff127b82 */ /* 0x000ee20000000800 */
[----:B----4-:R-:W-:Y:S01]  /*1f20*/  IMAD.HI.U32 R17, R0, R5, RZ ;  /* 0x0000000500117227 */ /* 0x010fe200078e00ff */
[----:B------:R-:W-:-:S03]  /*1f30*/  ISETP.NE.AND P0, PT, R4, 0x1, PT ;  /* 0x000000010400780c */ /* 0x000fc60003f05270 */
[----:B------:R-:W-:-:S03]  /*1f40*/  IMAD.HI.U32 R5, R8, R5, RZ ;  /* 0x0000000508057227 */ /* 0x000fc600078e00ff */
[----:B------:R-:W4:Y:S01]  /*1f50*/  LDC.64 R2, c[0x0][0xb28] ;  /* 0x0002ca00ff027b82 */ /* 0x000f220000000a00 */
[----:B-1----:R-:W-:-:S04]  /*1f60*/  IMAD.HI.U32 R20, R9, R6, RZ ;  /* 0x0000000609147227 */ /* 0x002fc800078e00ff */
[----:B------:R-:W-:Y:S01]  /*1f70*/  IMAD.HI.U32 R22, R11, R6, RZ ;  /* 0x000000060b167227 */ /* 0x000fe200078e00ff */
[----:B------:R-:W-:Y:S02]  /*1f80*/  SHF.R.U32.HI R20, RZ, R7, R20 ;  /* 0x00000007ff147219 */ /* 0x000fe40000011614 */
[-C--:B--2---:R-:W-:Y:S02]  /*1f90*/  SHF.R.U32.HI R17, RZ, R16.reuse, R17 ;  /* 0x00000010ff117219 */ /* 0x084fe40000011611 */
[----:B------:R-:W-:Y:S02]  /*1fa0*/  SHF.R.U32.HI R5, RZ, R16, R5 ;  /* 0x00000010ff057219 */ /* 0x000fe40000011605 */
[----:B------:R-:W-:Y:S02]  /*1fb0*/  SEL R17, R0, R17, !P0 ;  /* 0x0000001100117207 */ /* 0x000fe40004000000 */
[----:B------:R-:W-:Y:S02]  /*1fc0*/  SHF.R.U32.HI R22, RZ, R7, R22 ;  /* 0x00000007ff167219 */ /* 0x000fe40000011616 */
[----:B---3--:R-:W-:-:S02]  /*1fd0*/  ISETP.NE.AND P1, PT, R18, 0x1, PT ;  /* 0x000000011200780c */ /* 0x008fc40003f25270 */
[----:B------:R-:W-:Y:S02]  /*1fe0*/  SEL R5, R8, R5, !P0 ;  /* 0x0000000508057207 */ /* 0x000fe40004000000 */
[----:B------:R-:W-:Y:S02]  /*1ff0*/  SEL R19, R9, R20, !P1 ;  /* 0x0000001409137207 */ /* 0x000fe40004800000 */
[----:B------:R-:W-:Y:S01]  /*2000*/  SEL R7, R11, R22, !P1 ;  /* 0x000000160b077207 */ /* 0x000fe20004800000 */
[----:B----4-:R-:W-:-:S04]  /*2010*/  IMAD.HI.U32 R20, R17, R2, RZ ;  /* 0x0000000211147227 */ /* 0x010fc800078e00ff */
[----:B------:R-:W-:Y:S01]  /*2020*/  IMAD.HI.U32 R6, R19, R2, RZ ;  /* 0x0000000213067227 */ /* 0x000fe200078e00ff */
[----:B------:R-:W-:-:S04]  /*2030*/  @P3 SHF.R.U32.HI R17, RZ, R3, R20 ;  /* 0x00000003ff113219 */ /* 0x000fc80000011614 */
[----:B------:R-:W-:Y:S01]  /*2040*/  @P3 SHF.R.U32.HI R19, RZ, R3, R6 ;  /* 0x00000003ff133219 */ /* 0x000fe20000011606 */
[----:B------:R-:W-:-:S04]  /*2050*/  IMAD R17, R60, R17, RZ ;  /* 0x000000113c117224 */ /* 0x000fc800078e02ff */
[----:B------:R-:W-:Y:S01]  /*2060*/  IMAD R6, R60, R19, RZ ;  /* 0x000000133c067224 */ /* 0x000fe200078e02ff */
[C---:B------:R-:W-:Y:S02]  /*2070*/  ISETP.GE.AND P0, PT, R5.reuse, R17, PT ;  /* 0x000000110500720c */ /* 0x040fe40003f06270 */
[----:B------:R-:W-:Y:S02]  /*2080*/  IADD3 R17, PT, PT, -R5, RZ, RZ ;  /* 0x000000ff05117210 */ /* 0x000fe40007ffe1ff */
[----:B------:R-:W-:Y:S01]  /*2090*/  ISETP.GE.OR P0, PT, R7, R6, P0 ;  /* 0x000000060700720c */ /* 0x000fe20000706670 */
[----:B------:R-:W-:-:S04]  /*20a0*/  IMAD.HI.U32 R6, R5, R2, RZ ;  /* 0x0000000205067227 */ /* 0x000fc800078e00ff */
[----:B------:R-:W-:Y:S01]  /*20b0*/  IMAD R8, R4, R17, R8 ;  /* 0x0000001104087224 */ /* 0x000fe200078e0208 */
[----:B------:R-:W-:-:S04]  /*20c0*/  SHF.R.U32.HI R6, RZ, R3, R6 ;  /* 0x00000003ff067219 */ /* 0x000fc80000011606 */
[----:B------:R-:W-:-:S03]  /*20d0*/  SEL R6, R5, R6, !P3 ;  /* 0x0000000605067207 */ /* 0x000fc60005800000 */
[----:B------:R-:W-:-:S04]  /*20e0*/  @!P0 IMAD.HI.U32 R16, R7, R2, RZ ;  /* 0x0000000207108227 */ /* 0x000fc800078e00ff */
[----:B------:R-:W-:Y:S01]  /*20f0*/  IMAD.MOV R2, RZ, RZ, -R6 ;  /* 0x000000ffff027224 */ /* 0x000fe200078e0a06 */
[----:B------:R-:W-:-:S03]  /*2100*/  @!P0 SHF.R.U32.HI R16, RZ, R3, R16 ;  /* 0x00000003ff108219 */ /* 0x000fc60000011610 */
[----:B------:R-:W-:Y:S01]  /*2110*/  IMAD R2, R60, R2, R5 ;  /* 0x000000023c027224 */ /* 0x000fe200078e0205 */
[----:B------:R-:W-:-:S05]  /*2120*/  @!P0 SEL R3, R7, R16, !P3 ;  /* 0x0000001007038207 */ /* 0x000fca0005800000 */
[--C-:B------:R-:W-:Y:S02]  /*2130*/  @!P0 IMAD.IADD R6, R6, 0x1, -R3.reuse ;  /* 0x0000000106068824 */ /* 0x100fe400078e0a03 */
[----:B------:R-:W-:Y:S01]  /*2140*/  @!P0 IMAD R3, R2, R19, R3 ;  /* 0x0000001302038224 */ /* 0x000fe200078e0203 */
[----:B------:R-:W-:Y:S01]  /*2150*/  IADD3 R2, PT, PT, -R7, RZ, RZ ;  /* 0x000000ff07027210 */ /* 0x000fe20007ffe1ff */
[----:B------:R-:W-:Y:S02]  /*2160*/  @!P0 IMAD R5, R60, R6, R7 ;  /* 0x000000063c058224 */ /* 0x000fe400078e0207 */
[----:B------:R-:W-:Y:S02]  /*2170*/  @!P0 IMAD.MOV.U32 R7, RZ, RZ, R3 ;  /* 0x000000ffff078224 */ /* 0x000fe400078e0003 */
[----:B------:R-:W-:Y:S02]  /*2180*/  IMAD R2, R18, R2, R11 ;  /* 0x0000000212027224 */ /* 0x000fe400078e020b */
[----:B------:R-:W-:-:S02]  /*2190*/  IMAD R8, R5, R4, R8 ;  /* 0x0000000405087224 */ /* 0x000fc400078e0208 */
[----:B------:R-:W-:Y:S02]  /*21a0*/  IMAD R11, R7, R18, R2 ;  /* 0x00000012070b7224 */ /* 0x000fe400078e0202 */
.L_x_34:
[----:B------:R-:W1:Y:S02]  /*21b0*/  LDCU UR5, c[0x0][0xb30] ;  /* 0x00016600ff0577ac */ /* 0x000e640008000800 */
[----:B-1----:R-:W-:-:S09]  /*21c0*/  UISETP.NE.AND UP0, UPT, UR5, 0x1, UPT ;  /* 0x000000010500788c */ /* 0x002fd2000bf05270 */
[----:B------:R-:W-:Y:S05]  /*21d0*/  BRA.U UP0, `(.L_x_35) ;  /* 0x0000000100407547 */ /* 0x000fea000b800000 */
[----:B------:R-:W1:Y:S08]  /*21e0*/  LDC.64 R4, c[0x0][0xb10] ;  /* 0x0002c400ff047b82 */ /* 0x000e700000000a00 */
[----:B------:R-:W2:Y:S08]  /*21f0*/  LDC.64 R2, c[0x0][0xb18] ;  /* 0x0002c600ff027b82 */ /* 0x000eb00000000a00 */
[----:B------:R-:W3:Y:S08]  /*2200*/  LDC R6, c[0x0][0xb20] ;  /* 0x0002c800ff067b82 */ /* 0x000ef00000000800 */
[----:B------:R-:W4:Y:S01]  /*2210*/  LDC R16, c[0x0][0xb0c] ;  /* 0x0002c300ff107b82 */ /* 0x000f220000000800 */
[----:B-1----:R-:W-:-:S05]  /*2220*/  IMAD.HI.U32 R4, R11, R4, RZ ;  /* 0x000000040b047227 */ /* 0x002fca00078e00ff */
[----:B------:R-:W-:Y:S01]  /*2230*/  SHF.R.U32.HI R4, RZ, R5, R4 ;  /* 0x00000005ff047219 */ /* 0x000fe20000011604 */
[----:B--2---:R-:W-:Y:S01]  /*2240*/  IMAD.HI.U32 R3, R8, R3, RZ ;  /* 0x0000000308037227 */ /* 0x004fe200078e00ff */
[----:B------:R-:W-:-:S04]  /*2250*/  ISETP.NE.AND P0, PT, R2, 0x1, PT ;  /* 0x000000010200780c */ /* 0x000fc80003f05270 */
[----:B---3--:R-:W-:-:S04]  /*2260*/  SHF.R.U32.HI R3, RZ, R6, R3 ;  /* 0x00000006ff037219 */ /* 0x008fc80000011603 */
[----:B------:R-:W-:Y:S02]  /*2270*/  SEL R3, R8, R3, !P0 ;  /* 0x0000000308037207 */ /* 0x000fe40004000000 */
[----:B----4-:R-:W-:-:S04]  /*2280*/  ISETP.NE.AND P1, PT, R16, 0x1, PT ;  /* 0x000000011000780c */ /* 0x010fc80003f25270 */
[----:B------:R-:W-:-:S05]  /*2290*/  SEL R4, R11, R4, !P1 ;  /* 0x000000040b047207 */ /* 0x000fca0004800000 */
[----:B------:R-:W-:Y:S02]  /*22a0*/  IMAD.IADD R5, R3, 0x1, -R4 ;  /* 0x0000000103057824 */ /* 0x000fe400078e0a04 */
[----:B------:R-:W-:Y:S02]  /*22b0*/  IMAD.IADD R3, R4, 0x1, -R3 ;  /* 0x0000000104037824 */ /* 0x000fe400078e0a03 */
[----:B------:R-:W-:Y:S02]  /*22c0*/  IMAD R11, R5, R16, R11 ;  /* 0x00000010050b7224 */ /* 0x000fe400078e020b */
[----:B------:R-:W-:-:S07]  /*22d0*/  IMAD R8, R3, R2, R8 ;  /* 0x0000000203087224 */ /* 0x000fce00078e0208 */
.L_x_35:
[----:B------:R-:W-:Y:S01]  /*22e0*/  VIADD R14, R14, 0x1 ;  /* 0x000000010e0e7836 */ /* 0x000fe20000000000 */
[----:B------:R-:W-:Y:S01]  /*22f0*/  PLOP3.LUT P1, PT, PT, PT, PT, 0x80, 0x8 ;  /* 0x000000000008781c */ /* 0x000fe20003f2f070 */
[----:B------:R-:W-:Y:S02]  /*2300*/  IMAD.IADD R135, R11, 0x1, R132 ;  /* 0x000000010b877824 */ /* 0x000fe400078e0284 */
[----:B------:R-:W-:Y:S01]  /*2310*/  IMAD.IADD R133, R8, 0x1, R117 ;  /* 0x0000000108857824 */ /* 0x000fe200078e0275 */
[----:B------:R-:W-:-:S04]  /*2320*/  ISETP.NE.AND P0, PT, R14, 0x2, PT ;  /* 0x000000020e00780c */ /* 0x000fc80003f05270 */
[----:B------:R-:W-:Y:S02]  /*2330*/  SEL R2, RZ, 0x1, P0 ;  /* 0x00000001ff027807 */ /* 0x000fe40000000000 */
[----:B------:R-:W-:Y:S02]  /*2340*/  SEL R14, R14, RZ, P0 ;  /* 0x000000ff0e0e7207 */ /* 0x000fe40000000000 */
[----:B------:R-:W-:Y:S01]  /*2350*/  LOP3.LUT R13, R13, R2, RZ, 0x3c, !PT ;  /* 0x000000020d0d7212 */ /* 0x000fe200078e3cff */
[----:B------:R-:W-:Y:S06]  /*2360*/  @P2 BRA `(.L_x_36) ;  /* 0xfffffff000982947 */ /* 0x000fec000383ffff */
[----:B------:R-:W-:Y:S01]  /*2370*/  UIADD3 UR4, UPT, UPT, UR4, 0x50, URZ ;  /* 0x0000005004047890 */ /* 0x000fe2000fffe0ff */
[----:B------:R-:W-:-:S03]  /*2380*/  SHF.L.U32 R3, R15, 0x1f, RZ ;  /* 0x0000001f0f037819 */ /* 0x000fc600000006ff */
[----:B------:R-:W-:-:S09]  /*2390*/  ULEA UR5, UR13, UR4, 0x3 ;  /* 0x000000040d057291 */ /* 0x000fd2000f8e18ff */
[----:B------:R-:W1:Y:S02]  /*23a0*/  SYNCS.PHASECHK.TRANS64.TRYWAIT P0, [UR5], R3 ;  /* 0x00000003ff0075a7 */ /* 0x000e640008001105 */
[----:B-1----:R-:W-:Y:S05]  /*23b0*/  @!P0 BRA `(.L_x_37) ;  /* 0x0000004800f88947 */ /* 0x002fea0003800000 */
.L_x_109:
[----:B------:R-:W-:-:S04]  /*23c0*/  UIADD3 UR6, UPT, UPT, UR13, 0x1, URZ ;  /* 0x000000010d067890 */ /* 0x000fc8000fffe0ff */
[----:B------:R-:W-:-:S04]  /*23d0*/  UISETP.NE.AND UP0, UPT, UR6, 0xa, UPT ;  /* 0x0000000a0600788c */ /* 0x000fc8000bf05270 */
[----:B------:R-:W-:Y:S02]  /*23e0*/  USEL UR7, URZ, 0x1, UP0 ;  /* 0x00000001ff077887 */ /* 0x000fe40008000000 */
[----:B------:R-:W-:-:S04]  /*23f0*/  USEL UR6, UR6, URZ, UP0 ;  /* 0x000000ff06067287 */ /* 0x000fc80008000000 */
[----:B------:R-:W-:Y:S01]  /*2400*/  ULEA UR5, UR6, UR4, 0x3 ;  /* 0x0000000406057291 */ /* 0x000fe2000f8e18ff */
[----:B------:R-:W-:-:S04]  /*2410*/  LOP3.LUT R2, R15, UR7, RZ, 0x3c, !PT ;  /* 0x000000070f027c12 */ /* 0x000fc8000f8e3cff */
[----:B-1----:R-:W-:-:S04]  /*2420*/  SHF.L.U32 R3, R2, 0x1f, RZ ;  /* 0x0000001f02037819 */ /* 0x002fc800000006ff */
[----:B------:R-:W1:Y:S02]  /*2430*/  SYNCS.PHASECHK.TRANS64.TRYWAIT P0, [UR5], R3 ;  /* 0x00000003ff0075a7 */ /* 0x000e640008001105 */
[----:B-1----:R-:W-:Y:S05]  /*2440*/  @!P0 BRA `(.L_x_38) ;  /* 0x0000004800ec8947 */ /* 0x002fea0003800000 */
.L_x_111:
        /* <DEDUP_REMOVED lines=9> */
.L_x_113:
        /* <DEDUP_REMOVED lines=9> */
.L_x_115:
        /* <DEDUP_REMOVED lines=9> */
.L_x_117:
        /* <DEDUP_REMOVED lines=9> */
.L_x_119:
        /* <DEDUP_REMOVED lines=9> */
.L_x_121:
        /* <DEDUP_REMOVED lines=9> */
.L_x_123:
        /* <DEDUP_REMOVED lines=9> */
.L_x_125:
[----:B------:R-:W-:-:S04]  /*2840*/  UIADD3 UR6, UPT, UPT, UR6, 0x1, URZ ;  /* 0x0000000106067890 */ /* 0x000fc8000fffe0ff */
[----:B------:R-:W-:-:S04]  /*2850*/  UISETP.NE.AND UP0, UPT, UR6, 0xa, UPT ;  /* 0x0000000a0600788c */ /* 0x000fc8000bf05270 */
[----:B------:R-:W-:Y:S02]  /*2860*/  USEL UR5, URZ, 0x1, UP0 ;  /* 0x00000001ff057887 */ /* 0x000fe40008000000 */
[----:B------:R-:W-:-:S04]  /*2870*/  USEL UR6, UR6, URZ, UP0 ;  /* 0x000000ff06067287 */ /* 0x000fc80008000000 */
[----:B------:R-:W-:Y:S01]  /*2880*/  ULEA UR6, UR6, UR4, 0x3 ;  /* 0x0000000406067291 */ /* 0x000fe2000f8e18ff */
[----:B-1----:R-:W-:-:S04]  /*2890*/  LOP3.LUT R3, R2, UR5, RZ, 0x3c, !PT ;  /* 0x0000000502037c12 */ /* 0x002fc8000f8e3cff */
[----:B------:R-:W-:Y:S01]  /*28a0*/  SHF.L.U32 R3, R3, 0x1f, RZ ;  /* 0x0000001f03037819 */ /* 0x000fe200000006ff */
[----:B----4-:R-:W-:-:S07]  /*28b0*/  IMAD.U32 R0, RZ, RZ, UR6 ;  /* 0x00000006ff007e24 */ /* 0x010fce000f8e00ff */
.L_x_46:
[----:B-1----:R1:W2:Y:S02]  /*28c0*/  SYNCS.PHASECHK.TRANS64.TRYWAIT P0, [R0+URZ], R3 ;  /* 0x00000003000075a7 */ /* 0x0022a400080011ff */
[----:B--2---:R-:W-:Y:S05]  /*28d0*/  @!P0 NANOSLEEP.SYNCS 0x989680 ;  /* 0x009896800000895d */ /* 0x004fea0003900000 */
[----:B------:R-:W2:Y:S02]  /*28e0*/  @!P0 SYNCS.PHASECHK.TRANS64 P0, [R0+URZ], R3 ;  /* 0x00000003000085a7 */ /* 0x000ea400080010ff */
[----:B--2---:R-:W-:Y:S05]  /*28f0*/  @P0 EXIT ;  /* 0x000000000000094d */ /* 0x004fea0003800000 */
[----:B------:R-:W-:Y:S05]  /*2900*/  BRA `(.L_x_46) ;  /* 0xfffffffc00ec7947 */ /* 0x000fea000383ffff */
.L_x_18:
[----:B------:R-:W-:-:S04]  /*2910*/  UISETP.NE.AND UP1, UPT, UR37, URZ, UPT ;  /* 0x000000ff2500728c */ /* 0x000fc8000bf25270 */
[----:B------:R-:W-:-:S09]  /*2920*/  UISETP.NE.OR UP1, UPT, UR8, 0x1, UP1 ;  /* 0x000000010800788c */ /* 0x000fd20008f25670 */
[----:B------:R-:W-:Y:S05]  /*2930*/  BRA.U UP1, `(.L_x_47) ;  /* 0x0000000501487547 */ /* 0x000fea000b800000 */
[----:B------:R-:W-:Y:S01]  /*2940*/  ISETP.NE.AND P2, PT, R2, RZ, PT ;  /* 0x000000ff0200720c */ /* 0x000fe20003f45270 */
[----:B------:R-:W-:Y:S01]  /*2950*/  IMAD.MOV.U32 R12, RZ, RZ, 0x1 ;  /* 0x00000001ff0c7424 */ /* 0x000fe200078e00ff */
[----:B------:R-:W-:Y:S02]  /*2960*/  CS2R R10, SRZ ;  /* 0x00000000000a7805 */ /* 0x000fe4000001ff00 */
[----:B------:R-:W-:Y:S01]  /*2970*/  CS2R R8, SRZ ;  /* 0x0000000000087805 */ /* 0x000fe2000001ff00 */
[----:B------:R-:W-:Y:S01]  /*2980*/  UMOV UR4, 0x400 ;  /* 0x0000040000047882 */ /* 0x000fe20000000000 */
[----:B------:R-:W-:Y:S01]  /*2990*/  UMOV UR6, URZ ;  /* 0x000000ff00067c82 */ /* 0x000fe20008000000 */
[----:B------:R-:W-:-:S12]  /*29a0*/  ULEA UR37, UR37, UR4, 0x18 ;  /* 0x0000000425257291 */ /* 0x000fd8000f8ec0ff */
.L_x_51:
[----:B------:R-:W-:Y:S02]  /*29b0*/  LEA R0, R8, UR37, 0x3 ;  /* 0x0000002508007c11 */ /* 0x000fe4000f8e18ff */
[----:B------:R-:W-:-:S03]  /*29c0*/  SHF.L.U32 R5, R9, 0x1f, RZ ;  /* 0x0000001f09057819 */ /* 0x000fc600000006ff */
[----:B------:R-:W-:Y:S01]  /*29d0*/  VIADD R4, R0, 0x130 ;  /* 0x0000013000047836 */ /* 0x000fe20000000000 */
[----:B------:R-:W1:Y:S02]  /*29e0*/  SYNCS.PHASECHK.TRANS64.TRYWAIT P0, [R0+URZ+0x120], R5 ;  /* 0x00012005000075a7 */ /* 0x000e6400080011ff */
[----:B-1----:R-:W-:Y:S05]  /*29f0*/  @!P0 BRA `(.L_x_48) ;  /* 0x0000004800408947 */ /* 0x002fea0003800000 */
.L_x_126:
[----:B------:R-:W-:Y:S01]  /*2a00*/  ULEA UR5, UR6, UR37, 0x3 ;  /* 0x0000002506057291 */ /* 0x000fe2000f8e18ff */
[----:B------:R-:W-:Y:S02]  /*2a10*/  PRMT R4, RZ, 0x654, R4 ;  /* 0x00000654ff047816 */ /* 0x000fe40000000004 */
[----:B-1----:R-:W-:Y:S01]  /*2a20*/  SHF.L.U32 R5, R12, 0x1f, RZ ;  /* 0x0000001f0c057819 */ /* 0x002fe200000006ff */
[----:B------:R-:W-:Y:S01]  /*2a30*/  UIADD3 UR4, UPT, UPT, UR5, 0xc0, URZ ;  /* 0x000000c005047890 */ /* 0x000fe2000fffe0ff */
[----:B------:R1:W-:Y:S05]  /*2a40*/  SYNCS.ARRIVE.TRANS64.RED.A1T0 RZ, [R4+URZ], RZ ;  /* 0x000000ff04ff79a7 */ /* 0x0003ea00081004ff */
[----:B------:R-:W-:Y:S01]  /*2a50*/  IMAD.U32 R7, RZ, RZ, UR4 ;  /* 0x00000004ff077e24 */ /* 0x000fe2000f8e00ff */
[----:B------:R-:W2:Y:S04]  /*2a60*/  SYNCS.PHASECHK.TRANS64.TRYWAIT P0, [UR5+0xd0], R5 ;  /* 0x0000d005ff0075a7 */ /* 0x000ea80008001105 */
[----:B------:R-:W-:Y:S01]  /*2a70*/  PRMT R6, R2, 0x654, R7 ;  /* 0x0000065402067816 */ /* 0x000fe20000000007 */
[----:B-1----:R-:W-:Y:S01]  /*2a80*/  @!P2 IMAD.MOV.U32 R4, RZ, RZ, 0x10 ;  /* 0x00000010ff04a424 */ /* 0x002fe200078e00ff */
[----:B--2---:R-:W-:Y:S06]  /*2a90*/  @!P0 BRA `(.L_x_49) ;  /* 0x00000048002c8947 */ /* 0x004fec0003800000 */
.L_x_128:
[----:B------:R-:W-:Y:S01]  /*2aa0*/  ULEA UR4, UR6, UR37, 0x4 ;  /* 0x0000002506047291 */ /* 0x000fe2000f8e20ff */
[----:B------:R-:W-:Y:S01]  /*2ab0*/  SEL R3, R6, R3, !P2 ;  /* 0x0000000306037207 */ /* 0x000fe20005000000 */
[----:B------:R-:W-:Y:S01]  /*2ac0*/  UIADD3 UR5, UPT, UPT, UR5, 0xc0, URZ ;  /* 0x000000c005057890 */ /* 0x000fe2000fffe0ff */
[----:B-1----:R-:W-:Y:S01]  /*2ad0*/  LEA R0, R11, UR37, 0x3 ;  /* 0x000000250b007c11 */ /* 0x002fe2000f8e18ff */
[----:B------:R-:W-:Y:S01]  /*2ae0*/  UIADD3 UR4, UPT, UPT, UR4, 0x150, URZ ;  /* 0x0000015004047890 */ /* 0x000fe2000fffe0ff */
[----:B------:R-:W-:Y:S01]  /*2af0*/  SHF.L.U32 R5, R10, 0x1f, RZ ;  /* 0x0000001f0a057819 */ /* 0x000fe200000006ff */
[----:B------:R1:W-:Y:S01]  /*2b00*/  @!P2 SYNCS.ARRIVE.TRANS64.RED RZ, [R3+URZ], R4 ;  /* 0x0000000403ffa9a7 */ /* 0x0003e200080004ff */
[----:B------:R-:W-:Y:S01]  /*2b10*/  UIADD3 UR6, UPT, UPT, UR6, 0x1, URZ ;  /* 0x0000000106067890 */ /* 0x000fe2000fffe0ff */
[----:B------:R-:W-:-:S03]  /*2b20*/  VIADD R8, R8, 0x1 ;  /* 0x0000000108087836 */ /* 0x000fc60000000000 */
[----:B------:R-:W-:Y:S02]  /*2b30*/  UISETP.NE.AND UP0, UPT, UR6, 0x2, UPT ;  /* 0x000000020600788c */ /* 0x000fe4000bf05270 */
[----:B------:R-:W-:Y:S06]  /*2b40*/  UGETNEXTWORKID.BROADCAST [UR4], [UR5] ;  /* 0x00000000040073ca */ /* 0x000fec0008000100 */
[----:B------:R-:W-:Y:S01]  /*2b50*/  USEL UR4, URZ, 0x1, UP0 ;  /* 0x00000001ff047887 */ /* 0x000fe20008000000 */
[----:B------:R-:W-:Y:S01]  /*2b60*/  ISETP.NE.AND P0, PT, R8, 0x2, PT ;  /* 0x000000020800780c */ /* 0x000fe20003f05270 */
[----:B------:R-:W-:Y:S01]  /*2b70*/  USEL UR6, UR6, URZ, UP0 ;  /* 0x000000ff06067287 */ /* 0x000fe20008000000 */
[----:B------:R-:W2:Y:S03]  /*2b80*/  SYNCS.PHASECHK.TRANS64.TRYWAIT P1, [R0+URZ+0xc0], R5 ;  /* 0x0000c005000075a7 */ /* 0x000ea600080211ff */
[----:B------:R-:W-:Y:S01]  /*2b90*/  LOP3.LUT R12, R12, UR4, RZ, 0x3c, !PT ;  /* 0x000000040c0c7c12 */ /* 0x000fe2000f8e3cff */
[----:B-12---:R-:W-:Y:S07]  /*2ba0*/  @!P1 BRA `(.L_x_50) ;  /* 0x0000004800009947 */ /* 0x006fee0003800000 */
.L_x_129:
[C---:B------:R-:W-:Y:S01]  /*2bb0*/  LEA R4, R11.reuse, UR37, 0x4 ;  /* 0x000000250b047c11 */ /* 0x040fe2000f8e20ff */
[----:B-1----:R-:W-:Y:S01]  /*2bc0*/  VIADD R0, R0, 0xd0 ;  /* 0x000000d000007836 */ /* 0x002fe20000000000 */
[----:B------:R-:W-:Y:S01]  /*2bd0*/  SEL R8, R8, RZ, P0 ;  /* 0x000000ff08087207 */ /* 0x000fe20000000000 */
[----:B------:R-:W-:-:S03]  /*2be0*/  VIADD R11, R11, 0x1 ;  /* 0x000000010b0b7836 */ /* 0x000fc60000000000 */
[----:B------:R-:W1:Y:S01]  /*2bf0*/  LDS.128 R4, [R4+0x150] ;  /* 0x0001500004047984 */ /* 0x000e620000000c00 */
[----:B------:R-:W-:Y:S02]  /*2c00*/  PRMT R0, RZ, 0x654, R0 ;  /* 0x00000654ff007816 */ /* 0x000fe40000000000 */
[C---:B------:R-:W-:Y:S01]  /*2c10*/  ISETP.NE.AND P1, PT, R11.reuse, 0x2, PT ;  /* 0x000000020b00780c */ /* 0x040fe20003f25270 */
[----:B------:R-:W-:Y:S01]  /*2c20*/  @!PT LDS RZ, [RZ] ;  /* 0x00000000fffff984 */ /* 0x000fe20000000800 */
[----:B------:R-:W-:Y:S01]  /*2c30*/  @!PT LDS RZ, [RZ] ;  /* 0x00000000fffff984 */ /* 0x000fe20000000800 */
[----:B------:R-:W-:Y:S01]  /*2c40*/  @!PT LDS RZ, [RZ] ;  /* 0x00000000fffff984 */ /* 0x000fe20000000800 */
[----:B------:R-:W-:Y:S01]  /*2c50*/  @!PT LDS RZ, [RZ] ;  /* 0x00000000fffff984 */ /* 0x000fe20000000800 */
[----:B------:R2:W-:Y:S06]  /*2c60*/  MEMBAR.ALL.CTA ;  /* 0x0000000000007992 */ /* 0x0005ec0000008000 */
[----:B--2---:R-:W2:Y:S01]  /*2c70*/  FENCE.VIEW.ASYNC.S ;  /* 0x00000000000073c6 */ /* 0x004ea20000000000 */
[----:B------:R-:W-:Y:S01]  /*2c80*/  SEL R11, R11, RZ, P1 ;  /* 0x000000ff0b0b7207 */ /* 0x000fe20000800000 */
[----:B--2---:R2:W-:Y:S01]  /*2c90*/  SYNCS.ARRIVE.TRANS64.RED.A1T0 RZ, [R0+URZ], RZ ;  /* 0x000000ff00ff79a7 */ /* 0x0045e200081004ff */
[----:B-1----:R-:W-:-:S02]  /*2ca0*/  LOP3.LUT P3, RZ, R6, 0x1, RZ, 0xc0, !PT ;  /* 0x0000000106ff7812 */ /* 0x002fc4000786c0ff */
[----:B------:R-:W-:-:S04]  /*2cb0*/  SEL R5, RZ, 0x1, P1 ;  /* 0x00000001ff057807 */ /* 0x000fc80000800000 */
[----:B------:R-:W-:Y:S02]  /*2cc0*/  LOP3.LUT R10, R10, R5, RZ, 0x3c, !PT ;  /* 0x000000050a0a7212 */ /* 0x000fe400078e3cff */
[----:B--2---:R-:W-:-:S04]  /*2cd0*/  SEL R0, RZ, 0x1, P0 ;  /* 0x00000001ff007807 */ /* 0x004fc80000000000 */
[----:B------:R-:W-:Y:S01]  /*2ce0*/  LOP3.LUT R9, R9, R0, RZ, 0x3c, !PT ;  /* 0x0000000009097212 */ /* 0x000fe200078e3cff */
[----:B------:R-:W-:Y:S06]  /*2cf0*/  @P3 BRA `(.L_x_51) ;  /* 0xfffffffc002c3947 */ /* 0x000fec000383ffff */
[----:B------:R-:W-:Y:S01]  /*2d00*/  ULEA UR5, UR6, UR37, 0x3 ;  /* 0x0000002506057291 */ /* 0x000fe2000f8e18ff */
[----:B------:R-:W-:-:S08]  /*2d10*/  SHF.L.U32 R3, R12, 0x1f, RZ ;  /* 0x0000001f0c037819 */ /* 0x000fd000000006ff */
[----:B------:R-:W1:Y:S02]  /*2d20*/  SYNCS.PHASECHK.TRANS64 P0, [UR5+0xd0], R3 ;  /* 0x0000d003ff0075a7 */ /* 0x000e640008001005 */
[----:B-1----:R-:W-:Y:S05]  /*2d30*/  @P0 BRA `(.L_x_52) ;  /* 0x0000000000080947 */ /* 0x002fea0003800000 */
[----:B------:R-:W1:Y:S02]  /*2d40*/  SYNCS.PHASECHK.TRANS64.TRYWAIT P0, [UR5+0xd0], R3 ;  /* 0x0000d003ff0075a7 */ /* 0x000e640008001105 */
[----:B-1----:R-:W-:Y:S05]  /*2d50*/  @!P0 BRA `(.L_x_53) ;  /* 0x0000004400a88947 */ /* 0x002fea0003800000 */
.L_x_52:
[----:B------:R-:W-:-:S04]  /*2d60*/  UIADD3 UR4, UPT, UPT, UR6, 0x1, URZ ;  /* 0x0000000106047890 */ /* 0x000fc8000fffe0ff */
[----:B------:R-:W-:-:S04]  /*2d70*/  UISETP.NE.AND UP0, UPT, UR4, 0x2, UPT ;  /* 0x000000020400788c */ /* 0x000fc8000bf05270 */
[----:B------:R-:W-:Y:S02]  /*2d80*/  USEL UR7, URZ, 0x1, UP0 ;  /* 0x00000001ff077887 */ /* 0x000fe40008000000 */
[----:B------:R-:W-:-:S04]  /*2d90*/  USEL UR4, UR4, URZ, UP0 ;  /* 0x000000ff04047287 */ /* 0x000fc80008000000 */
[----:B------:R-:W-:Y:S01]  /*2da0*/  ULEA UR4, UR4, UR37, 0x3 ;  /* 0x0000002504047291 */ /* 0x000fe2000f8e18ff */
[----:B-1----:R-:W-:-:S04]  /*2db0*/  LOP3.LUT R3, R12, UR7, RZ, 0x3c, !PT ;  /* 0x000000070c037c12 */ /* 0x002fc8000f8e3cff */
[----:B------:R-:W-:-:S04]  /*2dc0*/  SHF.L.U32 R0, R3, 0x1f, RZ ;  /* 0x0000001f03007819 */ /* 0x000fc800000006ff */
[----:B------:R-:W1:Y:S02]  /*2dd0*/  SYNCS.PHASECHK.TRANS64 P0, [UR4+0xd0], R0 ;  /* 0x0000d000ff0075a7 */ /* 0x000e640008001004 */
[----:B-1----:R-:W-:Y:S05]  /*2de0*/  @P0 EXIT ;  /* 0x000000000000094d */ /* 0x002fea0003800000 */
[----:B------:R-:W-:Y:S02]  /*2df0*/  SHF.L.U32 R3, R3, 0x1f, RZ ;  /* 0x0000001f03037819 */ /* 0x000fe400000006ff */
[----:B------:R-:W-:-:S07]  /*2e00*/  MOV R0, UR4 ;  /* 0x0000000400007c02 */ /* 0x000fce0008000f00 */
.L_x_54:
[----:B-1----:R1:W2:Y:S02]  /*2e10*/  SYNCS.PHASECHK.TRANS64.TRYWAIT P0, [R0+URZ+0xd0], R3 ;  /* 0x0000d003000075a7 */ /* 0x0022a400080011ff */
[----:B--2---:R-:W-:Y:S05]  /*2e20*/  @!P0 NANOSLEEP.SYNCS 0x989680 ;  /* 0x009896800000895d */ /* 0x004fea0003900000 */
[----:B------:R-:W2:Y:S02]  /*2e30*/  @!P0 SYNCS.PHASECHK.TRANS64 P0, [R0+URZ+0xd0], R3 ;  /* 0x0000d003000085a7 */ /* 0x000ea400080010ff */
[----:B--2---:R-:W-:Y:S05]  /*2e40*/  @P0 EXIT ;  /* 0x000000000000094d */ /* 0x004fea0003800000 */
[----:B------:R-:W-:Y:S05]  /*2e50*/  BRA `(.L_x_54) ;  /* 0xfffffffc00ec7947 */ /* 0x000fea000383ffff */
.L_x_47:
[----:B------:R-:W-:-:S09]  /*2e60*/  UISETP.NE.AND UP1, UPT, UR8, URZ, UPT ;  /* 0x000000ff0800728c */ /* 0x000fd2000bf25270 */
[----:B------:R-:W-:Y:S05]  /*2e70*/  BRA.U UP1, `(.L_x_55) ;  /* 0x0000000d01c87547 */ /* 0x000fea000b800000 */
[----:B------:R-:W-:Y:S01]  /*2e80*/  UMOV UR4, 0x40 ;  /* 0x0000004000047882 */ /* 0x000fe20000000000 */
[----:B------:R-:W-:Y:S01]  /*2e90*/  NOP ;  /* 0x0000000000007918 */ /* 0x000fe20000000000 */
[----:B------:R-:W-:Y:S01]  /*2ea0*/  ULEA UR4, UR37, UR4, 0x18 ;  /* 0x0000000425047291 */ /* 0x000fe2000f8ec0ff */
[----:B------:R-:W-:Y:S02]  /*2eb0*/  UMOV UR5, 0x400 ;  /* 0x0000040000057882 */ /* 0x000fe40000000000 */
[----:B------:R-:W-:-:S06]  /*2ec0*/  ULEA UR37, UR37, UR5, 0x18 ;  /* 0x0000000525257291 */ /* 0x000fcc000f8ec0ff */
[----:B------:R-:W1:Y:S02]  /*2ed0*/  LDS.U8 R0, [UR4+0x1c] ;  /* 0x00001c04ff007984 */ /* 0x000e640008000000 */
[----:B-1----:R-:W-:-:S13]  /*2ee0*/  ISETP.NE.AND P0, PT, R0, RZ, PT ;  /* 0x000000ff0000720c */ /* 0x002fda0003f05270 */
[----:B------:R-:W-:Y:S05]  /*2ef0*/  @P0 BRA `(.L_x_56) ;  /* 0x0000000000580947 */ /* 0x000fea0003800000 */
[----:B------:R-:W-:-:S13]  /*2f00*/  ELECT P0, URZ, PT ;  /* 0x0000000000ff782f */ /* 0x000fda0003800000 */
[----:B------:R-:W-:Y:S05]  /*2f10*/  @!P0 BRA `(.L_x_57) ;  /* 0x0000000000608947 */ /* 0x000fea0003800000 */
[----:B------:R-:W-:Y:S01]  /*2f20*/  UMOV UR5, 0x10 ;  /* 0x0000001000057882 */ /* 0x000fe20000000000 */
[----:B------:R-:W-:Y:S01]  /*2f30*/  HFMA2 R0, -RZ, RZ, 0, 5.9604644775390625e-08 ;  /* 0x00000001ff007431 */ /* 0x000fe200000001ff */
[----:B------:R-:W-:-:S03]  /*2f40*/  MOV R2, 0xffff ;  /* 0x0000ffff00027802 */ /* 0x000fc60000000f00 */
[----:B------:R-:W-:Y:S04]  /*2f50*/  DEPBAR.LE SB1, 0x36 ;  /* 0x00009d800000791a */ /* 0x000fe80000000000 */
[----:B------:R-:W1:Y:S02]  /*2f60*/  UTCATOMSWS.FIND_AND_SET.ALIGN UP0, UR5, UR5 ;  /* 0x00000005000575e3 */ /* 0x000e640008000800 */
[----:B-1----:R-:W-:Y:S01]  /*2f70*/  MOV R3, UR5 ;  /* 0x0000000500037c02 */ /* 0x002fe20008000f00 */
[----:B------:R-:W-:Y:S06]  /*2f80*/  BRA.U UP0, `(.L_x_58) ;  /* 0x0000000100187547 */ /* 0x000fec000b800000 */
.L_x_59:
[----:B------:R-:W-:Y:S05]  /*2f90*/  NANOSLEEP 0x64 ;  /* 0x000000640000795d */ /* 0x000fea0003800000 */
[----:B------:R-:W-:-:S05]  /*2fa0*/  UMOV UR5, 0x10 ;  /* 0x0000001000057882 */ /* 0x000fca0000000000 */
[----:B------:R-:W-:Y:S04]  /*2fb0*/  DEPBAR.LE SB1, 0x36 ;  /* 0x00009d800000791a */ /* 0x000fe80000000000 */
[----:B------:R-:W1:Y:S02]  /*2fc0*/  UTCATOMSWS.FIND_AND_SET.ALIGN UP0, UR5, UR5 ;  /* 0x00000005000575e3 */ /* 0x000e640008000800 */
[----:B-1----:R-:W-:Y:S01]  /*2fd0*/  MOV R3, UR5 ;  /* 0x0000000500037c02 */ /* 0x002fe20008000f00 */
[----:B------:R-:W-:Y:S05]  /*2fe0*/  BRA.U !UP0, `(.L_x_59) ;  /* 0xfffffffd08e87547 */ /* 0x000fea000b83ffff */
.L_x_58:
[-C--:B------:R-:W-:Y:S02]  /*2ff0*/  SHF.L.U32 R2, R2, R3.reuse, RZ ;  /* 0x0000000302027219 */ /* 0x080fe400000006ff */
[----:B------:R-:W-:Y:S01]  /*3000*/  SHF.L.U32 R0, R0, R3, RZ ;  /* 0x0000000300007219 */ /* 0x000fe200000006ff */
[----:B------:R-:W-:Y:S02]  /*3010*/  IMAD.SHL.U32 R3, R3, 0x20, RZ ;  /* 0x0000002003037824 */ /* 0x000fe400078e00ff */
[----:B------:R1:W-:Y:S04]  /*3020*/  ATOMS.OR RZ, [UR4+0x14], R2 ;  /* 0x00001402ffff798c */ /* 0x0003e8000b000004 */
[----:B------:R1:W-:Y:S04]  /*3030*/  ATOMS.OR RZ, [UR4+0x18], R0 ;  /* 0x00001800ffff798c */ /* 0x0003e8000b000004 */
[----:B------:R1:W-:Y:S01]  /*3040*/  STS [UR37+0x170], R3 ;  /* 0x00017003ff007988 */ /* 0x0003e20008000825 */
[----:B------:R-:W-:Y:S05]  /*3050*/  BRA `(.L_x_57) ;  /* 0x0000000000107947 */ /* 0x000fea0003800000 */
.L_x_56:
[----:B------:R-:W-:Y:S02]  /*3060*/  MOV R0, 0xffffffff ;  /* 0xffffffff00007802 */ /* 0x000fe40000000f00 */
[----:B------:R-:W-:-:S03]  /*3070*/  MOV R2, 0x30a0 ;  /* 0x000030a000027802 */ /* 0x000fc60000000f00 */
[----:B------:R1:W-:Y:S04]  /*3080*/  STS [UR37+0x170], R0 ;  /* 0x00017000ff007988 */ /* 0x0003e80008000825 */
[----:B-1-3-5:R-:W-:Y:S05]  /*3090*/  CALL.REL.NOINC `($__internal_1_$__cuda_sm10x_tcgen05_guardrail_trap_phase_invalid_during_alloc) ;  /* 0x0000004800247944 */ /* 0x02afea0003c00000 */
.L_x_57:
[----:B------:R-:W-:Y:S05]  /*30a0*/  WARPSYNC.ALL ;  /* 0x0000000000007948 */ /* 0x000fea0003800000 */
[----:B------:R-:W2:Y:S01]  /*30b0*/  S2UR UR9, SR_CgaCtaId ;  /* 0x00000000000979c3 */ /* 0x000ea20000008800 */
[----:B------:R-:W-:Y:S01]  /*30c0*/  UMOV UR4, 0x400 ;  /* 0x0000040000047882 */ /* 0x000fe20000000000 */
[----:B------:R-:W-:-:S06]  /*30d0*/  NOP ;  /* 0x0000000000007918 */ /* 0x000fcc0000000000 */
[----:B------:R-:W-:Y:S06]  /*30e0*/  BAR.ARV 0x6, 0xa0 ;  /* 0x0182800000007b1d */ /* 0x000fec0000002000 */
[----:B------:R-:W4:Y:S01]  /*30f0*/  LDCU UR5, c[0x0][0x38c] ;  /* 0x00007180ff0577ac */ /* 0x000f220008000800 */
[----:B------:R-:W-:Y:S01]  /*3100*/  IMAD.MOV.U32 R11, RZ, RZ, 0x1 ;  /* 0x00000001ff0b7424 */ /* 0x000fe200078e00ff */
[----:B------:R-:W-:Y:S01]  /*3110*/  CS2R R8, SRZ ;  /* 0x0000000000087805 */ /* 0x000fe2000001ff00 */
[----:B------:R-:W-:Y:S01]  /*3120*/  IMAD.MOV.U32 R10, RZ, RZ, RZ ;  /* 0x000000ffff0a7224 */ /* 0x000fe200078e00ff */
[----:B------:R-:W-:Y:S01]  /*3130*/  UMOV UR12, URZ ;  /* 0x000000ff000c7c82 */ /* 0x000fe20008000000 */
[----:B------:R-:W-:Y:S01]  /*3140*/  UMOV UR11, URZ ;  /* 0x000000ff000b7c82 */ /* 0x000fe20008000000 */
[----:B------:R-:W-:Y:S01]  /*3150*/  UMOV UR22, 0x0 ;  /* 0x0000000000167882 */ /* 0x000fe20000000000 */
[----:B------:R-:W-:Y:S01]  /*3160*/  UMOV UR23, 0x4180010 ;  /* 0x0418001000177882 */ /* 0x000fe20000000000 */
[----:B------:R-:W-:Y:S01]  /*3170*/  UMOV UR20, 0x0 ;  /* 0x0000000000147882 */ /* 0x000fe20000000000 */
[----:B------:R-:W-:Y:S01]  /*3180*/  UMOV UR21, 0x4180010 ;  /* 0x0418001000157882 */ /* 0x000fe20000000000 */
[----:B--2---:R-:W-:Y:S01]  /*3190*/  ULEA UR9, UR9, UR4, 0x18 ;  /* 0x0000000409097291 */ /* 0x004fe2000f8ec0ff */
[----:B------:R-:W2:Y:S03]  /*31a0*/  LDCU UR4, c[0x0][0x38c] ;  /* 0x00007180ff0477ac */ /* 0x000ea60008000800 */
[----:B------:R-:W-:-:S02]  /*31b0*/  UIADD3 UR10, UPT, UPT, UR9, 0x3300, URZ ;  /* 0x00003300090a7890 */ /* 0x000fc4000fffe0ff */
[----:B----4-:R-:W-:-:S03]  /*31c0*/  UISETP.GE.AND UP3, UPT, UR5, 0x1, UPT ;  /* 0x000000010500788c */ /* 0x010fc6000bf66270 */
[----:B-1----:R-:W1:Y:S01]  /*31d0*/  LDS R0, [UR9+0x170] ;  /* 0x00017009ff007984 */ /* 0x002e620008000800 */
[----:B------:R-:W-:Y:S01]  /*31e0*/  USHF.R.U32.HI UR10, URZ, 0x4, UR10 ;  /* 0x00000004ff0a7899 */ /* 0x000fe2000801160a */
[----:B------:R-:W-:Y:S01]  /*31f0*/  UMOV UR26, 0x0 ;  /* 0x00000000001a7882 */ /* 0x000fe20000000000 */
[----:B------:R-:W-:Y:S02]  /*3200*/  UMOV UR27, 0x4180010 ;  /* 0x04180010001b7882 */ /* 0x000fe40000000000 */
[----:B------:R-:W-:Y:S01]  /*3210*/  ULOP3.LUT UR10, UR10, 0x3fff, URZ, 0xc0, !UPT ;  /* 0x00003fff0a0a7892 */ /* 0x000fe2000f8ec0ff */
[----:B------:R-:W-:Y:S01]  /*3220*/  UMOV UR24, 0x0 ;  /* 0x0000000000187882 */ /* 0x000fe20000000000 */
[----:B------:R-:W-:Y:S02]  /*3230*/  UMOV UR25, 0x4180010 ;  /* 0x0418001000197882 */ /* 0x000fe40000000000 */
[----:B------:R-:W-:Y:S02]  /*3240*/  ULOP3.LUT UR10, UR10, 0x10000, URZ, 0xfc, !UPT ;  /* 0x000100000a0a7892 */ /* 0x000fe4000f8efcff */
[----:B--2---:R-:W-:-:S04]  /*3250*/  UIADD3 UR4, UPT, UPT, UR4, 0x7f, URZ ;  /* 0x0000007f04047890 */ /* 0x004fc8000fffe0ff */
[----:B------:R-:W-:-:S04]  /*3260*/  USHF.R.S32.HI UR8, URZ, 0x1f, UR4 ;  /* 0x0000001fff087899 */ /* 0x000fc80008011404 */
[----:B------:R-:W-:Y:S02]  /*3270*/  ULEA.HI UR8, UR8, UR4, URZ, 0x7 ;  /* 0x0000000408087291 */ /* 0x000fe4000f8f38ff */
[----:B------:R-:W-:Y:S02]  /*3280*/  UIADD3 UR4, UPT, UPT, UR9, 0x17300, URZ ;  /* 0x0001730009047890 */ /* 0x000fe4000fffe0ff */
[----:B------:R-:W-:Y:S02]  /*3290*/  USHF.R.S32.HI UR8, URZ, 0x7, UR8 ;  /* 0x00000007ff087899 */ /* 0x000fe40008011408 */
[----:B------:R-:W-:Y:S02]  /*32a0*/  USHF.R.U32.HI UR4, URZ, 0x4, UR4 ;  /* 0x00000004ff047899 */ /* 0x000fe40008011604 */
[----:B------:R-:W-:Y:S02]  /*32b0*/  UISETP.LT.AND UP0, UPT, UR8, 0x1, UPT ;  /* 0x000000010800788c */ /* 0x000fe4000bf01270 */
[----:B------:R-:W-:-:S02]  /*32c0*/  ULOP3.LUT UR4, UR4, 0x3fff, URZ, 0xc0, !UPT ;  /* 0x00003fff04047892 */ /* 0x000fc4000f8ec0ff */
[----:B------:R-:W-:Y:S02]  /*32d0*/  USEL UR16, UR8, 0x1, !UP0 ;  /* 0x0000000108107887 */ /* 0x000fe4000c000000 */
[----:B------:R-:W-:Y:S02]  /*32e0*/  ULOP3.LUT UR4, UR4, 0x10000, URZ, 0xfc, !UPT ;  /* 0x0001000004047892 */ /* 0x000fe4000f8efcff */
[----:B------:R-:W-:Y:S01]  /*32f0*/  UIADD3 UR16, UPT, UPT, -UR16, URZ, URZ ;  /* 0x000000ff10107290 */ /* 0x000fe2000fffe1ff */
[----:B-1----:R-:W-:-:S15]  /*3300*/  R2UR UR13, R0 ;  /* 0x00000000000d72ca */ /* 0x002fde00000e0000 */
.L_x_66:
[----:B------:R-:W-:Y:S02]  /*3310*/  LEA R0, R10, UR9, 0x3 ;  /* 0x000000090a007c11 */ /* 0x000fe4000f8e18ff */
[----:B------:R-:W-:Y:S02]  /*3320*/  SHF.L.U32 R5, R9, 0x1f, RZ ;  /* 0x0000001f09057819 */ /* 0x000fe400000006ff */
[----:B------:R-:W-:Y:S01]  /*3330*/  PLOP3.LUT P0, PT, PT, PT, UP3, 0x80, 0x8 ;  /* 0x000000000008781c */ /* 0x000fe20003f0f038 */
[----:B------:R-:W-:Y:S01]  /*3340*/  VIADD R3, R0, 0xd0 ;  /* 0x000000d000037836 */ /* 0x000fe20000000000 */
[----:B-1----:R-:W1:Y:S02]  /*3350*/  SYNCS.PHASECHK.TRANS64.TRYWAIT P1, [R0+URZ+0xc0], R5 ;  /* 0x0000c005000075a7 */ /* 0x002e6400080211ff */
[----:B-1--4-:R-:W-:Y:S09]  /*3360*/  @!P1 BRA `(.L_x_60) ;  /* 0x00000040003c9947 */ /* 0x012ff20003800000 */
.L_x_131:
[----:B------:R-:W-:Y:S01]  /*3370*/  LEA R4, R10, UR9, 0x4 ;  /* 0x000000090a047c11 */ /* 0x000fe2000f8e20ff */
[----:B------:R-:W-:Y:S01]  /*3380*/  @UP3 ULEA UR5, UR11, UR9, 0x3 ;  /* 0x000000090b053291 */ /* 0x000fe2000f8e18ff */
[----:B------:R-:W-:Y:S01]  /*3390*/  PLOP3.LUT P2, PT, PT, PT, PT, 0x80, 0x8 ;  /* 0x000000000008781c */ /* 0x000fe20003f4f070 */
[----:B------:R-:W-:Y:S01]  /*33a0*/  ULEA UR14, UR12, UR9, 0x3 ;  /* 0x000000090c0e7291 */ /* 0x000fe2000f8e18ff */
[----:B------:R-:W-:Y:S01]  /*33b0*/  PRMT R3, RZ, 0x654, R3 ;  /* 0x00000654ff037816 */ /* 0x000fe20000000003 */
[----:B------:R-:W-:Y:S01]  /*33c0*/  ULEA.HI UR15, UR12, UR12, URZ, 0x1 ;  /* 0x0000000c0c0f7291 */ /* 0x000fe2000f8f08ff */
[----:B-1----:R-:W1:Y:S01]  /*33d0*/  LDS.128 R4, [R4+0x150] ;  /* 0x0001500004047984 */ /* 0x002e620000000c00 */
[----:B------:R-:W-:Y:S02]  /*33e0*/  @P0 SHF.L.U32 R2, R8, 0x1f, RZ ;  /* 0x0000001f08020819 */ /* 0x000fe400000006ff */
[----:B------:R-:W-:Y:S01]  /*33f0*/  SHF.L.U32 R0, R11, 0x1f, RZ ;  /* 0x0000001f0b007819 */ /* 0x000fe200000006ff */
[----:B------:R-:W-:Y:S01]  /*3400*/  @!PT LDS RZ, [RZ] ;  /* 0x00000000fffff984 */ /* 0x000fe20000000800 */
[----:B------:R-:W-:Y:S01]  /*3410*/  @!PT LDS RZ, [RZ] ;  /* 0x00000000fffff984 */ /* 0x000fe20000000800 */
[----:B------:R-:W-:Y:S01]  /*3420*/  @!PT LDS RZ, [RZ] ;  /* 0x00000000fffff984 */ /* 0x000fe20000000800 */
[----:B------:R-:W-:Y:S01]  /*3430*/  @!PT LDS RZ, [RZ] ;  /* 0x00000000fffff984 */ /* 0x000fe20000000800 */
[----:B------:R2:W-:Y:S06]  /*3440*/  MEMBAR.ALL.CTA ;  /* 0x0000000000007992 */ /* 0x0005ec0000008000 */
[----:B--2---:R-:W2:Y:S02]  /*3450*/  FENCE.VIEW.ASYNC.S ;  /* 0x00000000000073c6 */ /* 0x004ea40000000000 */
[----:B--2---:R2:W-:Y:S01]  /*3460*/  SYNCS.ARRIVE.TRANS64.RED.A1T0 RZ, [R3+URZ], RZ ;  /* 0x000000ff03ff79a7 */ /* 0x0045e200081004ff */
[----:B------:R2:W4:Y:S01]  /*3470*/  @P0 SYNCS.PHASECHK.TRANS64.TRYWAIT P2, [UR5], R2 ;  /* 0x00000002ff0005a7 */ /* 0x0005220008041105 */
[----:B------:R-:W-:-:S02]  /*3480*/  ULOP3.LUT UR5, UR15, 0xffe, URZ, 0xc0, !UPT ;  /* 0x00000ffe0f057892 */ /* 0x000fc4000f8ec0ff */
[----:B------:R-:W-:Y:S01]  /*3490*/  USHF.R.U32.HI UR15, URZ, 0x1, UR15 ;  /* 0x00000001ff0f7899 */ /* 0x000fe2000801160f */
[----:B-1----:R-:W-:Y:S01]  /*34a0*/  LOP3.LUT P1, RZ, R6, 0x1, RZ, 0xc0, !PT ;  /* 0x0000000106ff7812 */ /* 0x002fe2000782c0ff */
[----:B------:R-:W-:Y:S02]  /*34b0*/  UIADD3 UR5, UPT, UPT, -UR5, UR12, URZ ;  /* 0x0000000c05057290 */ /* 0x000fe4000fffe1ff */
[----:B------:R-:W-:-:S04]  /*34c0*/  UIMAD UR15, UR15, 0x60, UR13 ;  /* 0x000000600f0f78a4 */ /* 0x000fc8000f8e020d */
[----:B------:R-:W-:Y:S01]  /*34d0*/  ULEA UR15, UR5, UR15, 0x14 ;  /* 0x0000000f050f7291 */ /* 0x000fe2000f8ea0ff */
[----:B------:R-:W1:Y:S02]  /*34e0*/  SYNCS.PHASECHK.TRANS64.TRYWAIT P0, [UR14+0x100], R0 ;  /* 0x00010000ff0075a7 */ /* 0x000e64000800110e */
[----:B-12-4-:R-:W-:Y:S09]  /*34f0*/  @!P0 BRA `(.L_x_61) ;  /* 0x0000003c00ec8947 */ /* 0x016ff20003800000 */
.L_x_133:
[----:B------:R-:W-:Y:S01]  /*3500*/  IADD3 R10, PT, PT, R10, 0x1, RZ ;  /* 0x000000010a0a7810 */ /* 0x000fe20007ffe0ff */
[----:B------:R-:W-:Y:S06]  /*3510*/  BRA.U !UP3, `(.L_x_62) ;  /* 0x000000010bc07547 */ /* 0x000fec000b800000 */
[----:B------:R-:W-:Y:S01]  /*3520*/  UPLOP3.LUT UP4, UPT, UPT, UPT, UPT, 0x40, 0x4 ;  /* 0x000000000004789c */ /* 0x000fe20003f8e870 */
[----:B------:R-:W-:Y:S01]  /*3530*/  UMOV UR18, UR16 ;  /* 0x0000001000127c82 */ /* 0x000fe20008000000 */
[----:B------:R-:W-:Y:S01]  /*3540*/  UMOV UR17, UR8 ;  /* 0x0000000800117c82 */ /* 0x000fe20008000000 */
[----:B------:R-:W-:-:S08]  /*3550*/  UMOV UR5, UR11 ;  /* 0x0000000b00057c82 */ /* 0x000fd00008000000 */
.L_x_65:
[----:B------:R-:W-:Y:S02]  /*3560*/  UIADD3 UR18, UPT, UPT, UR18, 0x1, URZ ;  /* 0x0000000112127890 */ /* 0x000fe4000fffe0ff */
[----:B--2---:R-:W-:Y:S02]  /*3570*/  ULEA UR7, UR5, UR9, 0x3 ;  /* 0x0000000905077291 */ /* 0x004fe4000f8e18ff */
[----:B------:R-:W-:Y:S01]  /*3580*/  UISETP.NE.AND UP0, UPT, UR18, URZ, UPT ;  /* 0x000000ff1200728c */ /* 0x000fe2000bf05270 */
[----:B----4-:R-:W-:Y:S10]  /*3590*/  @P2 BRA `(.L_x_63) ;  /* 0x00000000000c2947 */ /* 0x010ff40003800000 */
[----:B-1----:R-:W-:Y:S04]  /*35a0*/  SHF.L.U32 R3, R8, 0x1f, RZ ;  /* 0x0000001f08037819 */ /* 0x002fe800000006ff */
[----:B------:R-:W1:Y:S02]  /*35b0*/  SYNCS.PHASECHK.TRANS64.TRYWAIT P0, [UR7], R3 ;  /* 0x00000003ff0075a7 */ /* 0x000e640008001107 */
[----:B-1----:R-:W-:Y:S05]  /*35c0*/  @!P0 BRA `(.L_x_64) ;  /* 0x0000003c00d08947 */ /* 0x002fea0003800000 */
.L_x_63:
[----:B------:R-:W-:Y:S01]  /*35d0*/  UISETP.NE.AND UP1, UPT, UR17, 0x1, UPT ;  /* 0x000000011100788c */ /* 0x000fe2000bf25270 */
[----:B------:R-:W-:Y:S01]  /*35e0*/  PLOP3.LUT P2, PT, PT, PT, PT, 0x80, 0x8 ;  /* 0x000000000008781c */ /* 0x000fe20003f4f070 */
[----:B------:R-:W-:Y:S02]  /*35f0*/  UIADD3 UR11, UPT, UPT, UR5, 0x1, URZ ;  /* 0x00000001050b7890 */ /* 0x000fe4000fffe0ff */
[----:B------:R-:W-:Y:S02]  /*3600*/  UIMAD UR6, UR5, 0x300, UR4 ;  /* 0x00000300050678a4 */ /* 0x000fe4000f8e0204 */
[----:B------:R-:W-:Y:S01]  /*3610*/  UISETP.NE.AND UP2, UPT, UR11, 0xa, UPT ;  /* 0x0000000a0b00788c */ /* 0x000fe2000bf45270 */
[----:B------:R-:W-:Y:S01]  /*3620*/  PLOP3.LUT P0, PT, PT, PT, UP1, 0x80, 0x8 ;  /* 0x000000000008781c */ /* 0x000fe20003f0f018 */
[----:B------:R-:W-:Y:S02]  /*3630*/  UIADD3 UR40, UPT, UPT, UR6, 0x2, URZ ;  /* 0x0000000206287890 */ /* 0x000fe4000fffe0ff */
[----:B------:R-:W-:Y:S02]  /*3640*/  USEL UR28, URZ, 0x1, UP2 ;  /* 0x00000001ff1c7887 */ /* 0x000fe40009000000 */
[----:B------:R-:W-:Y:S02]  /*3650*/  USEL UR11, UR11, URZ, UP2 ;  /* 0x000000ff0b0b7287 */ /* 0x000fe40009000000 */
[----:B------:R-:W-:Y:S02]  /*3660*/  UIADD3 UR36, UPT, UPT, UR6, 0x4, URZ ;  /* 0x0000000406247890 */ /* 0x000fe4000fffe0ff */
[----:B------:R-:W-:Y:S01]  /*3670*/  @UP1 ULEA UR19, UR11, UR9, 0x3 ;  /* 0x000000090b131291 */ /* 0x000fe2000f8e18ff */
[----:B------:R-:W-:Y:S01]  /*3680*/  LOP3.LUT R8, R8, UR28, RZ, 0x3c, !PT ;  /* 0x0000001c08087c12 */ /* 0x000fe2000f8e3cff */
[----:B------:R-:W-:Y:S02]  /*3690*/  ULEA UR28, UR5, UR10, 0x9 ;  /* 0x0000000a051c7291 */ /* 0x000fe4000f8e48ff */
[----:B------:R-:W-:Y:S01]  /*36a0*/  UIADD3 UR32, UPT, UPT, UR6, 0x6, URZ ;  /* 0x0000000606207890 */ /* 0x000fe2000fffe0ff */
[----:B-1----:R-:W-:Y:S01]  /*36b0*/  @P0 SHF.L.U32 R0, R8, 0x1f, RZ ;  /* 0x0000001f08000819 */ /* 0x002fe200000006ff */
[----:B------:R-:W-:Y:S02]  /*36c0*/  UIADD3 UR38, UPT, UPT, UR28, 0x2, URZ ;  /* 0x000000021c267890 */ /* 0x000fe4000fffe0ff */
[----:B------:R-:W-:Y:S01]  /*36d0*/  UIADD3 UR34, UPT, UPT, UR28, 0x4, URZ ;  /* 0x000000041c227890 */ /* 0x000fe2000fffe0ff */
[----:B------:R2:W4:Y:S01]  /*36e0*/  @P0 SYNCS.PHASECHK.TRANS64.TRYWAIT P2, [UR19], R0 ;  /* 0x00000000ff0005a7 */ /* 0x0005220008041113 */
[----:B------:R-:W-:Y:S02]  /*36f0*/  UIADD3 UR30, UPT, UPT, UR28, 0x6, URZ ;  /* 0x000000061c1e7890 */ /* 0x000fe4000fffe0ff */
[----:B------:R-:W-:Y:S02]  /*3700*/  UIADD3 UR19, UPT, UPT, UR7, 0x50, URZ ;  /* 0x0000005007137890 */ /* 0x000fe4000fffe0ff */
[----:B------:R-:W-:Y:S01]  /*3710*/  UIADD3 UR17, UPT, UPT, UR17, -0x1, URZ ;  /* 0xffffffff11117890 */ /* 0x000fe2000fffe0ff */
[----:B------:R-:W-:Y:S01]  /*3720*/  UMOV UR7, 0x40004040 ;  /* 0x4000404000077882 */ /* 0x000fe20000000000 */
[----:B------:R-:W-:Y:S01]  /*3730*/  UMOV UR29, 0x40004040 ;  /* 0x40004040001d7882 */ /* 0x000fe20000000000 */
[----:B------:R-:W-:Y:S01]  /*3740*/  UMOV UR41, 0x40004040 ;  /* 0x4000404000297882 */ /* 0x000fe20000000000 */
[----:B------:R2:W-:Y:S01]  /*3750*/  UTCQMMA gdesc[UR28], gdesc[UR6], tmem[UR15], tmem[UR22], idesc[UR23], UP4 ;  /* 0x00ff16061c0075ea */ /* 0x0005e2000a00030f */
[----:B------:R-:W-:Y:S01]  /*3760*/  UPLOP3.LUT UP4, UPT, UPT, UPT, UPT, 0x80, 0x8 ;  /* 0x000000000008789c */ /* 0x000fe20003f8f070 */
[----:B------:R-:W-:Y:S01]  /*3770*/  UMOV UR39, 0x40004040 ;  /* 0x4000404000277882 */ /* 0x000fe20000000000 */
[----:B------:R-:W-:Y:S01]  /*3780*/  UMOV UR37, 0x40004040 ;  /* 0x4000404000257882 */ /* 0x000fe20000000000 */
[----:B------:R2:W-:Y:S01]  /*3790*/  UTCQMMA gdesc[UR38], gdesc[UR40], tmem[UR15], tmem[UR20], idesc[UR21], UPT ;  /* 0x00ff1428260075ea */ /* 0x0005e2000b80030f */
[----:B------:R-:W-:Y:S01]  /*37a0*/  UMOV UR35, 0x40004040 ;  /* 0x4000404000237882 */ /* 0x000fe20000000000 */
[----:B------:R-:W-:Y:S01]  /*37b0*/  UMOV UR33, 0x40004040 ;  /* 0x4000404000217882 */ /* 0x000fe20000000000 */
[----:B------:R-:W-:Y:S01]  /*37c0*/  UMOV UR31, 0x40004040 ;  /* 0x40004040001f7882 */ /* 0x000fe20000000000 */
[----:B------:R2:W-:Y:S01]  /*37d0*/  UTCQMMA gdesc[UR34], gdesc[UR36], tmem[UR15], tmem[UR26], idesc[UR27], UPT ;  /* 0x00ff1a24220075ea */ /* 0x0005e2000b80030f */
[----:B------:R2:W-:Y:S01]  /*37e0*/  UTCQMMA gdesc[UR30], gdesc[UR32], tmem[UR15], tmem[UR24], idesc[UR25], UPT ;  /* 0x00ff18201e0075ea */ /* 0x0005e2000b80030f */
[----:B------:R2:W-:Y:S01]  /*37f0*/  UTCBAR [UR19], URZ ;  /* 0x000000ff130073e9 */ /* 0x0005e200080000ff */
[----:B------:R-:W-:Y:S01]  /*3800*/  UMOV UR5, UR11 ;  /* 0x0000000b00057c82 */ /* 0x000fe20008000000 */
[----:B------:R-:W-:Y:S05]  /*3810*/  BRA.U UP0, `(.L_x_65) ;  /* 0xfffffffd00507547 */ /* 0x000fea000b83ffff */
.L_x_62:
[----:B------:R-:W-:Y:S01]  /*3820*/  UIADD3 UR12, UPT, UPT, UR12, 0x1, URZ ;  /* 0x000000010c0c7890 */ /* 0x000fe2000fffe0ff */
[C---:B------:R-:W-:Y:S01]  /*3830*/  ISETP.NE.AND P0, PT, R10.reuse, 0x2, PT ;  /* 0x000000020a00780c */ /* 0x040fe20003f05270 */
[----:B------:R-:W-:Y:S02]  /*3840*/  UIADD3 UR14, UPT, UPT, UR14, 0xe0, URZ ;  /* 0x000000e00e0e7890 */ /* 0x000fe4000fffe0ff */
[----:B------:R-:W-:Y:S01]  /*3850*/  UISETP.NE.AND UP0, UPT, UR12, 0x4, UPT ;  /* 0x000000040c00788c */ /* 0x000fe2000bf05270 */
[----:B-12---:R-:W-:Y:S02]  /*3860*/  SEL R0, RZ, 0x1, P0 ;  /* 0x00000001ff007807 */ /* 0x006fe40000000000 */
[----:B------:R-:W-:Y:S01]  /*3870*/  SEL R10, R10, RZ, P0 ;  /* 0x000000ff0a0a7207 */ /* 0x000fe20000000000 */
[----:B------:R-:W-:Y:S01]  /*3880*/  USEL UR5, URZ, 0x1, UP0 ;  /* 0x00000001ff057887 */ /* 0x000fe20008000000 */
[----:B------:R-:W-:Y:S01]  /*3890*/  LOP3.LUT R9, R9, R0, RZ, 0x3c, !PT ;  /* 0x0000000009097212 */ /* 0x000fe200078e3cff */
[----:B------:R-:W-:Y:S01]  /*38a0*/  USEL UR12, UR12, URZ, UP0 ;  /* 0x000000ff0c0c7287 */ /* 0x000fe20008000000 */
[----:B------:R1:W-:Y:S03]  /*38b0*/  UTCBAR [UR14], URZ ;  /* 0x000000ff0e0073e9 */ /* 0x0003e600080000ff */
[----:B------:R-:W-:Y:S01]  /*38c0*/  LOP3.LUT R11, R11, UR5, RZ, 0x3c, !PT ;  /* 0x000000050b0b7c12 */ /* 0x000fe2000f8e3cff */
[----:B------:R-:W-:Y:S07]  /*38d0*/  @P1 BRA `(.L_x_66) ;  /* 0xfffffff8008c1947 */ /* 0x000fee000383ffff */
[----:B------:R-:W2:Y:S01]  /*38e0*/  S2UR UR4, SR_CgaCtaId ;  /* 0x00000000000479c3 */ /* 0x000ea20000008800 */
[----:B------:R-:W-:Y:S01]  /*38f0*/  ELECT P0, URZ, PT ;  /* 0x0000000000ff782f */ /* 0x000fe20003800000 */
[----:B------:R-:W-:Y:S01]  /*3900*/  IMAD.MOV.U32 R0, RZ, RZ, 0x1 ;  /* 0x00000001ff007424 */ /* 0x000fe200078e00ff */
[----:B------:R-:W-:Y:S01]  /*3910*/  UIADD3 UR9, UPT, UPT, UR9, 0x100, URZ ;  /* 0x0000010009097890 */ /* 0x000fe2000fffe0ff */
[----:B------:R-:W-:Y:S01]  /*3920*/  SHF.L.U32 R3, R11, 0x1f, RZ ;  /* 0x0000001f0b037819 */ /* 0x000fe200000006ff */
[----:B------:R-:W-:-:S03]  /*3930*/  UMOV UR5, 0x40 ;  /* 0x0000004000057882 */ /* 0x000fc60000000000 */
[----:B------:R-:W-:Y:S01]  /*3940*/  UVIRTCOUNT.DEALLOC.SMPOOL 0x80 ;  /* 0x000000800000784c */ /* 0x000fe20000000000 */
[----:B--2---:R-:W-:Y:S02]  /*3950*/  ULEA UR4, UR4, UR5, 0x18 ;  /* 0x0000000504047291 */ /* 0x004fe4000f8ec0ff */
[----:B------:R-:W-:-:S07]  /*3960*/  ULEA UR5, UR12, UR9, 0x3 ;  /* 0x000000090c057291 */ /* 0x000fce000f8e18ff */
[----:B------:R2:W-:Y:S02]  /*3970*/  @P0 STS.U8 [UR4+0x1c], R0 ;  /* 0x00001c00ff000988 */ /* 0x0005e40008000004 */
[----:B------:R-:W3:Y:S02]  /*3980*/  SYNCS.PHASECHK.TRANS64.TRYWAIT P0, [UR5], R3 ;  /* 0x00000003ff0075a7 */ /* 0x000ee40008001105 */
[----:B--23--:R-:W-:Y:S05]  /*3990*/  @!P0 BRA `(.L_x_67) ;  /* 0x0000003800f48947 */ /* 0x00cfea0003800000 */
.L_x_136:
[----:B------:R-:W-:-:S04]  /*39a0*/  UIADD3 UR6, UPT, UPT, UR12, 0x1, URZ ;  /* 0x000000010c067890 */ /* 0x000fc8000fffe0ff */
[----:B------:R-:W-:-:S04]  /*39b0*/  UISETP.NE.AND UP0, UPT, UR6, 0x4, UPT ;  /* 0x000000040600788c */ /* 0x000fc8000bf05270 */
[----:B------:R-:W-:Y:S02]  /*39c0*/  USEL UR7, URZ, 0x1, UP0 ;  /* 0x00000001ff077887 */ /* 0x000fe40008000000 */
[----:B------:R-:W-:-:S04]  /*39d0*/  USEL UR6, UR6, URZ, UP0 ;  /* 0x000000ff06067287 */ /* 0x000fc80008000000 */
[----:B------:R-:W-:Y:S01]  /*39e0*/  ULEA UR5, UR6, UR9, 0x3 ;  /* 0x0000000906057291 */ /* 0x000fe2000f8e18ff */
[----:B------:R-:W-:-:S04]  /*39f0*/  LOP3.LUT R2, R11, UR7, RZ, 0x3c, !PT ;  /* 0x000000070b027c12 */ /* 0x000fc8000f8e3cff */
[----:B--2---:R-:W-:-:S04]  /*3a00*/  SHF.L.U32 R3, R2, 0x1f, RZ ;  /* 0x0000001f02037819 */ /* 0x004fc800000006ff */
[----:B------:R-:W2:Y:S02]  /*3a10*/  SYNCS.PHASECHK.TRANS64.TRYWAIT P0, [UR5], R3 ;  /* 0x00000003ff0075a7 */ /* 0x000ea40008001105 */
[----:B--2---:R-:W-:Y:S05]  /*3a20*/  @!P0 BRA `(.L_x_68) ;  /* 0x0000003800e88947 */ /* 0x004fea0003800000 */
.L_x_138:
        /* <DEDUP_REMOVED lines=9> */
.L_x_140:
[----:B------:R-:W-:-:S04]  /*3ac0*/  UIADD3 UR6, UPT, UPT, UR6, 0x1, URZ ;  /* 0x0000000106067890 */ /* 0x000fc8000fffe0ff */
[----:B------:R-:W-:-:S04]  /*3ad0*/  UISETP.NE.AND UP0, UPT, UR6, 0x4, UPT ;  /* 0x000000040600788c */ /* 0x000fc8000bf05270 */
[----:B------:R-:W-:Y:S02]  /*3ae0*/  USEL UR5, URZ, 0x1, UP0 ;  /* 0x00000001ff057887 */ /* 0x000fe40008000000 */
[----:B------:R-:W-:-:S04]  /*3af0*/  USEL UR6, UR6, URZ, UP0 ;  /* 0x000000ff06067287 */ /* 0x000fc80008000000 */
[----:B------:R-:W-:Y:S01]  /*3b00*/  ULEA UR6, UR6, UR9, 0x3 ;  /* 0x0000000906067291 */ /* 0x000fe2000f8e18ff */
[----:B--2---:R-:W-:-:S04]  /*3b10*/  LOP3.LUT R3, R2, UR5, RZ, 0x3c, !PT ;  /* 0x0000000502037c12 */ /* 0x004fc8000f8e3cff */
[----:B------:R-:W-:-:S04]  /*3b20*/  SHF.L.U32 R3, R3, 0x1f, RZ ;  /* 0x0000001f03037819 */ /* 0x000fc800000006ff */
[----:B------:R-:W2:Y:S02]  /*3b30*/  SYNCS.PHASECHK.TRANS64.TRYWAIT P0, [UR6], R3 ;  /* 0x00000003ff0075a7 */ /* 0x000ea40008001106 */
[----:B--2---:R-:W-:Y:S05]  /*3b40*/  @!P0 BRA `(.L_x_70) ;  /* 0x0000003800d08947 */ /* 0x004fea0003800000 */
.L_x_142:
[----:B------:R-:W-:Y:S01]  /*3b50*/  NOP ;  /* 0x0000000000007918 */ /* 0x000fe20000000000 */
[----:B--2---:R-:W2:Y:S01]  /*3b60*/  LDS R0, [UR4+0x14] ;  /* 0x00001404ff007984 */ /* 0x004ea20008000800 */
[----:B------:R-:W-:Y:S01]  /*3b70*/  ULOP3.LUT UR6, UR13, 0xffff, URZ, 0xc0, !UPT ;  /* 0x0000ffff0d067892 */ /* 0x000fe2000f8ec0ff */
[----:B------:R-:W-:Y:S01]  /*3b80*/  UMOV UR8, 0xffff ;  /* 0x0000ffff00087882 */ /* 0x000fe20000000000 */
[----:B------:R-:W-:Y:S02]  /*3b90*/  UMOV UR5, 0x1 ;  /* 0x0000000100057882 */ /* 0x000fe40000000000 */
[----:B------:R-:W-:-:S04]  /*3ba0*/  USHF.R.U32.HI UR6, URZ, 0x5, UR6 ;  /* 0x00000005ff067899 */ /* 0x000fc80008011606 */
[----:B------:R-:W-:Y:S02]  /*3bb0*/  USHF.L.U32 UR8, UR8, UR6, URZ ;  /* 0x0000000608087299 */ /* 0x000fe400080006ff */
[----:B------:R-:W-:-:S04]  /*3bc0*/  USHF.L.U32 UR5, UR5, UR6, URZ ;  /* 0x0000000605057299 */ /* 0x000fc800080006ff */
[----:B--2---:R-:W-:-:S04]  /*3bd0*/  LOP3.LUT R0, R0, UR8, RZ, 0xc0, !PT ;  /* 0x0000000800007c12 */ /* 0x004fc8000f8ec0ff */
[----:B------:R-:W-:-:S13]  /*3be0*/  ISETP.NE.AND P0, PT, R0, UR8, PT ;  /* 0x0000000800007c0c */ /* 0x000fda000bf05270 */
[----:B------:R-:W-:Y:S05]  /*3bf0*/  @P0 BRA `(.L_x_71) ;  /* 0x0000000000580947 */ /* 0x000fea0003800000 */
[----:B------:R-:W2:Y:S02]  /*3c00*/  LDS R0, [UR4+0x18] ;  /* 0x00001804ff007984 */ /* 0x000ea40008000800 */
[----:B--2---:R-:W-:-:S04]  /*3c10*/  LOP3.LUT R0, R0, UR5, RZ, 0xc0, !PT ;  /* 0x0000000500007c12 */ /* 0x004fc8000f8ec0ff */
[----:B------:R-:W-:-:S13]  /*3c20*/  ISETP.NE.AND P0, PT, R0, UR5, PT ;  /* 0x0000000500007c0c */ /* 0x000fda000bf05270 */
[----:B------:R-:W-:Y:S05]  /*3c30*/  @P0 BRA `(.L_x_72) ;  /* 0x00000000003c0947 */ /* 0x000fea0003800000 */
[----:B------:R-:W2:Y:S01]  /*3c40*/  S2R R2, SR_LANEID ;  /* 0x0000000000027919 */ /* 0x000ea20000000000 */
[----:B------:R-:W-:Y:S01]  /*3c50*/  ULOP3.LUT UR8, URZ, UR8, URZ, 0x33, !UPT ;  /* 0x00000008ff087292 */ /* 0x000fe2000f8e33ff */
[----:B------:R-:W-:Y:S01]  /*3c60*/  LOP3.LUT R4, RZ, UR5, RZ, 0x33, !PT ;  /* 0x00000005ff047c12 */ /* 0x000fe2000f8e33ff */
[----:B------:R-:W-:Y:S02]  /*3c70*/  VOTEU.ANY UR7, UPT, PT ;  /* 0x0000000000077886 */ /* 0x000fe400038e0100 */
[----:B------:R-:W-:Y:S01]  /*3c80*/  UFLO.U32 UR7, UR7 ;  /* 0x00000007000772bd */ /* 0x000fe200080e0000 */
[----:B------:R-:W3:Y:S01]  /*3c90*/  REDUX UR5, R4 ;  /* 0x00000000040573c4 */ /* 0x000ee20000000000 */
[----:B------:R-:W-:-:S06]  /*3ca0*/  IMAD.U32 R0, RZ, RZ, UR8 ;  /* 0x00000008ff007e24 */ /* 0x000fcc000f8e00ff */
[----:B------:R1:W-:Y:S01]  /*3cb0*/  UTCATOMSWS.AND URZ, UR8 ;  /* 0x0000000800ff79e3 */ /* 0x0003e20008000000 */
[----:B------:R-:W4:Y:S01]  /*3cc0*/  REDUX UR6, R0 ;  /* 0x00000000000673c4 */ /* 0x000f220000000000 */
[----:B--2---:R-:W-:Y:S01]  /*3cd0*/  ISETP.EQ.U32.AND P0, PT, R2, UR7, PT ;  /* 0x0000000702007c0c */ /* 0x004fe2000bf02070 */
[----:B---3--:R-:W-:Y:S01]  /*3ce0*/  IMAD.U32 R2, RZ, RZ, UR5 ;  /* 0x00000005ff027e24 */ /* 0x008fe2000f8e00ff */
[----:B----4-:R-:W-:-:S11]  /*3cf0*/  MOV R3, UR6 ;  /* 0x0000000600037c02 */ /* 0x010fd60008000f00 */
[----:B------:R1:W-:Y:S04]  /*3d00*/  @P0 ATOMS.AND RZ, [UR4+0x14], R3 ;  /* 0x00001403ffff098c */ /* 0x0003e8000a800004 */
[----:B------:R1:W-:Y:S01]  /*3d10*/  @P0 ATOMS.AND RZ, [UR4+0x18], R2 ;  /* 0x00001802ffff098c */ /* 0x0003e2000a800004 */
[----:B------:R-:W-:Y:S05]  /*3d20*/  BRA `(.L_x_73) ;  /* 0x0000000000147947 */ /* 0x000fea0003800000 */
.L_x_72:
[----:B------:R-:W-:Y:S02]  /*3d30*/  MOV R2, 0x3d50 ;  /* 0x00003d5000027802 */ /* 0x000fe40000000f00 */
[----:B-1--45:R-:W-:Y:S05]  /*3d40*/  CALL.REL.NOINC `($__internal_0_$__cuda_sm10x_tcgen05_guardrail_trap_col_being_dealloced_not_returned_by_alloc) ;  /* 0x0000003800ec7944 */ /* 0x032fea0003c00000 */
[----:B------:R-:W-:Y:S05]  /*3d50*/  BRA `(.L_x_73) ;  /* 0x0000000000087947 */ /* 0x000fea0003800000 */
.L_x_71:
[----:B------:R-:W-:Y:S02]  /*3d60*/  MOV R2, 0x3d80 ;  /* 0x00003d8000027802 */ /* 0x000fe40000000f00 */
[----:B-1--45:R-:W-:Y:S05]  /*3d70*/  CALL.REL.NOINC `($__internal_2_$__cuda_sm10x_tcgen05_guardrail_trap_unallocated_columns_being_dealloced) ;  /* 0x0000003800f87944 */ /* 0x032fea0003c00000 */
.L_x_73:
[----:B------:R-:W-:Y:S01]  /*3d80*/  NOP ;  /* 0x0000000000007918 */ /* 0x000fe20000000000 */
[----:B-1----:R-:W-:Y:S05]  /*3d90*/  EXIT ;  /* 0x000000000000794d */ /* 0x002fea0003800000 */
.L_x_55:
[----:B------:R-:W-:-:S09]  /*3da0*/  UISETP.NE.OR UP2, UPT, UR8, 0x3, !UP2 ;  /* 0x000000030800788c */ /* 0x000fd2000d745670 */
[----:B------:R-:W-:Y:S05]  /*3db0*/  BRA.U UP2, `(.L_x_74) ;  /* 0x0000000902fc7547 */ /* 0x000fea000b800000 */
[----:B------:R-:W1:Y:S01]  /*3dc0*/  LDC R0, c[0x0][0xb30] ;  /* 0x0002cc00ff007b82 */ /* 0x000e620000000800 */
[----:B------:R-:W2:Y:S01]  /*3dd0*/  LDCU.64 UR8, c[0x0][0x888] ;  /* 0x00011100ff0877ac */ /* 0x000ea20008000a00 */
[----:B------:R-:W-:Y:S01]  /*3de0*/  IMAD.MOV.U32 R30, RZ, RZ, 0x1 ;  /* 0x00000001ff1e7424 */ /* 0x000fe200078e00ff */
[----:B------:R-:W-:Y:S01]  /*3df0*/  CS2R R28, SRZ ;  /* 0x00000000001c7805 */ /* 0x000fe2000001ff00 */
[----:B------:R-:W-:Y:S01]  /*3e00*/  IMAD.MOV.U32 R25, RZ, RZ, 0x1800 ;  /* 0x00001800ff197424 */ /* 0x000fe200078e00ff */
[----:B------:R-:W4:Y:S03]  /*3e10*/  LDCU.64 UR4, c[0x0][0x890] ;  /* 0x00011200ff0477ac */ /* 0x000f260008000a00 */
[----:B------:R-:W3:Y:S01]  /*3e20*/  LDC R19, c[0x0][0x370] ;  /* 0x0000dc00ff137b82 */ /* 0x000ee20000000800 */
[----:B------:R-:W-:Y:S01]  /*3e30*/  UMOV UR7, 0x400 ;  /* 0x0000040000077882 */ /* 0x000fe20000000000 */
[----:B------:R-:W-:-:S02]  /*3e40*/  UPLOP3.LUT UP1, UPT, UPT, UPT, UPT, 0x40, 0x4 ;  /* 0x000000000004789c */ /* 0x000fc40003f2e870 */
[----:B------:R-:W-:-:S04]  /*3e50*/  ULEA UR7, UR37, UR7, 0x18 ;  /* 0x0000000725077291 */ /* 0x000fc8000f8ec0ff */
[----:B------:R-:W3:Y:S01]  /*3e60*/  LDC R2, c[0x0][0xb0c] ;  /* 0x0002c300ff027b82 */ /* 0x000ee20000000800 */
[----:B--2---:R-:W-:Y:S02]  /*3e70*/  UISETP.NE.U32.AND UP4, UPT, UR8, URZ, UPT ;  /* 0x000000ff0800728c */ /* 0x004fe4000bf85070 */
[----:B------:R-:W-:Y:S02]  /*3e80*/  UIADD3 UR8, UPT, UPT, UR7, 0xa0, URZ ;  /* 0x000000a007087890 */ /* 0x000fe4000fffe0ff */
[----:B----4-:R-:W-:-:S03]  /*3e90*/  UISETP.NE.U32.AND UP5, UPT, UR4, URZ, UPT ;  /* 0x000000ff0400728c */ /* 0x010fc6000bfa5070 */
[----:B------:R-:W2:Y:S01]  /*3ea0*/  LDC R18, c[0x0][0xb20] ;  /* 0x0002c800ff127b82 */ /* 0x000ea20000000800 */
[----:B-1----:R-:W-:Y:S01]  /*3eb0*/  ISETP.NE.AND P1, PT, R0, 0x1, PT ;  /* 0x000000010000780c */ /* 0x002fe20003f25270 */
[----:B------:R-:W-:Y:S02]  /*3ec0*/  UISETP.NE.AND.EX UP4, UPT, UR9, URZ, UPT, UP4 ;  /* 0x000000ff0900728c */ /* 0x000fe4000bf85340 */
[----:B------:R-:W-:Y:S02]  /*3ed0*/  UPRMT UR37, UR37, 0x654, UR8 ;  /* 0x0000065425257896 */ /* 0x000fe40008000008 */
[----:B------:R-:W-:Y:S02]  /*3ee0*/  UISETP.NE.AND.EX UP5, UPT, UR5, URZ, UPT, UP5 ;  /* 0x000000ff0500728c */ /* 0x000fe4000bfa5350 */
[----:B------:R-:W1:Y:S08]  /*3ef0*/  LDC.64 R32, c[0x0][0x348] ;  /* 0x0000d200ff207b82 */ /* 0x000e700000000a00 */
[----:B------:R-:W4:Y:S08]  /*3f00*/  LDC.64 R16, c[0x0][0xb10] ;  /* 0x0002c400ff107b82 */ /* 0x000f300000000a00 */
[----:B------:R-:W1:Y:S08]  /*3f10*/  LDC.64 R6, c[0x0][0xb18] ;  /* 0x0002c600ff067b82 */ /* 0x000e700000000a00 */
[----:B------:R-:W1:Y:S08]  /*3f20*/  LDC.64 R4, c[0x0][0xb28] ;  /* 0x0002ca00ff047b82 */ /* 0x000e700000000a00 */
[----:B--23--:R-:W1:Y:S02]  /*3f30*/  LDC R24, c[0x0][0x374] ;  /* 0x0000dd00ff187b82 */ /* 0x00ce640000000800 */
.L_x_82:
[C---:B------:R-:W-:Y:S02]  /*3f40*/  LEA R0, R29.reuse, UR7, 0x3 ;  /* 0x000000071d007c11 */ /* 0x040fe4000f8e18ff */
[----:B------:R-:W-:Y:S02]  /*3f50*/  SHF.L.U32 R3, R28, 0x1f, RZ ;  /* 0x0000001f1c037819 */ /* 0x000fe400000006ff */
[----:B------:R-:W-:Y:S02]  /*3f60*/  LEA R20, R29, UR7, 0x4 ;  /* 0x000000071d147c11 */ /* 0x000fe4000f8e20ff */
[----:B--2---:R-:W2:Y:S02]  /*3f70*/  SYNCS.PHASECHK.TRANS64.TRYWAIT P0, [R0+URZ+0xc0], R3 ;  /* 0x0000c003000075a7 */ /* 0x004ea400080011ff */
[----:B--2---:R-:W-:Y:S05]  /*3f80*/  @!P0 BRA `(.L_x_75) ;  /* 0x0000003400d88947 */ /* 0x004fea0003800000 */
.L_x_143:
[----:B------:R-:W-:Y:S01]  /*3f90*/  ISETP.GE.AND P0, PT, R60, 0x1, PT ;  /* 0x000000013c00780c */ /* 0x000fe20003f06270 */
[----:B------:R-:W3:Y:S01]  /*3fa0*/  LDS.128 R20, [R20+0x150] ;  /* 0x0001500014147984 */ /* 0x000ee20000000c00 */
[----:B------:R-:W-:Y:S01]  /*3fb0*/  ISETP.NE.U32.AND P4, PT, RZ, UR4, PT ;  /* 0x00000004ff007c0c */ /* 0x000fe2000bf85070 */
[----:B--2---:R-:W-:Y:S01]  /*3fc0*/  VIADD R0, R0, 0xd0 ;  /* 0x000000d000007836 */ /* 0x004fe20000000000 */
[----:B------:R-:W-:Y:S02]  /*3fd0*/  SHF.L.U32 R26, R30, 0x1f, RZ ;  /* 0x0000001f1e1a7819 */ /* 0x000fe400000006ff */
[----:B------:R-:W-:Y:S02]  /*3fe0*/  ISETP.NE.AND.EX P4, PT, RZ, UR5, PT, P4 ;  /* 0x00000005ff007c0c */ /* 0x000fe4000bf85340 */
[----:B------:R-:W-:Y:S01]  /*3ff0*/  PRMT R0, RZ, 0x654, R0 ;  /* 0x00000654ff007816 */ /* 0x000fe20000000000 */
[----:B------:R-:W-:Y:S01]  /*4000*/  @!PT LDS RZ, [RZ] ;  /* 0x00000000fffff984 */ /* 0x000fe20000000800 */
[----:B------:R-:W-:Y:S01]  /*4010*/  @!PT LDS RZ, [RZ] ;  /* 0x00000000fffff984 */ /* 0x000fe20000000800 */
[----:B------:R-:W-:Y:S01]  /*4020*/  @!PT LDS RZ, [RZ] ;  /* 0x00000000fffff984 */ /* 0x000fe20000000800 */
[----:B------:R-:W-:Y:S01]  /*4030*/  @!PT LDS RZ, [RZ] ;  /* 0x00000000fffff984 */ /* 0x000fe20000000800 */
[----:B------:R2:W-:Y:S06]  /*4040*/  MEMBAR.ALL.CTA ;  /* 0x0000000000007992 */ /* 0x0005ec0000008000 */
[----:B--2---:R-:W2:Y:S02]  /*4050*/  FENCE.VIEW.ASYNC.S ;  /* 0x00000000000073c6 */ /* 0x004ea40000000000 */
[----:B--2---:R2:W-:Y:S01]  /*4060*/  SYNCS.ARRIVE.TRANS64.RED.A1T0 RZ, [R0+URZ], RZ ;  /* 0x000000ff00ff79a7 */ /* 0x0045e200081004ff */
[----:B---3--:R-:W-:Y:S11]  /*4070*/  LOP3.LUT P3, RZ, R22, 0x1, RZ, 0xc0, !PT ;  /* 0x0000000116ff7812 */ /* 0x008ff6000786c0ff */
[----:B------:R-:W-:Y:S02]  /*4080*/  @!UPT UIADD3 URZ, UPT, UPT, URZ, URZ, URZ ;  /* 0x000000fffffff290 */ /* 0x000fe4000fffe0ff */
[----:B------:R-:W-:Y:S02]  /*4090*/  @P3 MOV R13, R20 ;  /* 0x00000014000d3202 */ /* 0x000fe40000000f00 */
[----:B------:R-:W-:Y:S01]  /*40a0*/  @P3 LOP3.LUT R8, R21, 0xffff, RZ, 0xc0, !PT ;  /* 0x0000ffff15083812 */ /* 0x000fe200078ec0ff */
[----:B--2---:R-:W-:Y:S06]  /*40b0*/  @!P0 BRA `(.L_x_76) ;  /* 0x0000000000a48947 */ /* 0x004fec0003800000 */
[----:B-1----:R-:W-:Y:S01]  /*40c0*/  IMAD.HI.U32 R31, R24, R7, RZ ;  /* 0x00000007181f7227 */ /* 0x002fe200078e00ff */
[----:B------:R-:W-:Y:S02]  /*40d0*/  ISETP.NE.AND P0, PT, R6, 0x1, PT ;  /* 0x000000010600780c */ /* 0x000fe40003f05270 */
[----:B------:R-:W-:Y:S01]  /*40e0*/  ISETP.NE.AND P2, PT, R60, 0x1, PT ;  /* 0x000000013c00780c */ /* 0x000fe20003f45270 */
[----:B----4-:R-:W-:Y:S01]  /*40f0*/  IMAD.HI.U32 R34, R19, R16, RZ ;  /* 0x0000001013227227 */ /* 0x010fe200078e00ff */
[----:B------:R-:W-:Y:S02]  /*4100*/  SHF.R.U32.HI R31, RZ, R18, R31 ;  /* 0x00000012ff1f7219 */ /* 0x000fe4000001161f */
[----:B------:R-:W-:Y:S01]  /*4110*/  ISETP.NE.AND P5, PT, R2, 0x1, PT ;  /* 0x000000010200780c */ /* 0x000fe20003fa5270 */
[----:B------:R-:W-:Y:S01]  /*4120*/  IMAD.HI.U32 R36, R13, R16, RZ ;  /* 0x000000100d247227 */ /* 0x000fe200078e00ff */
[----:B------:R-:W-:Y:S02]  /*4130*/  SHF.R.U32.HI R34, RZ, R17, R34 ;  /* 0x00000011ff227219 */ /* 0x000fe40000011622 */
[----:B------:R-:W-:Y:S01]  /*4140*/  SEL R3, R24, R31, !P0 ;  /* 0x0000001f18037207 */ /* 0x000fe20004000000 */
[C---:B------:R-:W-:Y:S01]  /*4150*/  IMAD.HI.U32 R31, R8.reuse, R7, RZ ;  /* 0x00000007081f7227 */ /* 0x040fe200078e00ff */
[----:B------:R-:W-:Y:S02]  /*4160*/  SEL R11, R19, R34, !P5 ;  /* 0x00000022130b7207 */ /* 0x000fe40006800000 */
[----:B------:R-:W-:Y:S01]  /*4170*/  SHF.R.U32.HI R36, RZ, R17, R36 ;  /* 0x00000011ff247219 */ /* 0x000fe20000011624 */
[----:B------:R-:W-:Y:S01]  /*4180*/  IMAD.HI.U32 R38, R3, R4, RZ ;  /* 0x0000000403267227 */ /* 0x000fe200078e00ff */
[----:B------:R-:W-:Y:S03]  /*4190*/  SHF.R.U32.HI R31, RZ, R18, R31 ;  /* 0x00000012ff1f7219 */ /* 0x000fe6000001161f */
[----:B------:R-:W-:Y:S01]  /*41a0*/  IMAD.HI.U32 R34, R11, R4, RZ ;  /* 0x000000040b227227 */ /* 0x000fe200078e00ff */
[----:B------:R-:W-:Y:S02]  /*41b0*/  @P2 SHF.R.U32.HI R3, RZ, R5, R38 ;  /* 0x00000005ff032219 */ /* 0x000fe40000011626 */
[----:B------:R-:W-:Y:S02]  /*41c0*/  SEL R9, R8, R31, !P0 ;  /* 0x0000001f08097207 */ /* 0x000fe40004000000 */
[----:B------:R-:W-:Y:S01]  /*41d0*/  @P2 SHF.R.U32.HI R11, RZ, R5, R34 ;  /* 0x00000005ff0b2219 */ /* 0x000fe20000011622 */
[C---:B------:R-:W-:Y:S01]  /*41e0*/  IMAD R10, R60.reuse, R3, RZ ;  /* 0x000000033c0a7224 */ /* 0x040fe200078e02ff */
[----:B------:R-:W-:Y:S01]  /*41f0*/  SEL R3, R13, R36, !P5 ;  /* 0x000000240d037207 */ /* 0x000fe20006800000 */
[C---:B------:R-:W-:Y:S03]  /*4200*/  IMAD.HI.U32 R14, R9.reuse, R4, RZ ;  /* 0x00000004090e7227 */ /* 0x040fe600078e00ff */
[----:B------:R-:W-:Y:S01]  /*4210*/  ISETP.GE.AND P0, PT, R9, R10, PT ;  /* 0x0000000a0900720c */ /* 0x000fe20003f06270 */
[C---:B------:R-:W-:Y:S01]  /*4220*/  IMAD R12, R60.reuse, R11, RZ ;  /* 0x0000000b3c0c7224 */ /* 0x040fe200078e02ff */
[-C--:B------:R-:W-:Y:S04]  /*4230*/  SHF.R.U32.HI R14, RZ, R5.reuse, R14 ;  /* 0x00000005ff0e7219 */ /* 0x080fe8000001160e */
[----:B------:R-:W-:Y:S02]  /*4240*/  ISETP.GE.OR P0, PT, R3, R12, P0 ;  /* 0x0000000c0300720c */ /* 0x000fe40000706670 */
[----:B------:R-:W-:Y:S05]  /*4250*/  SEL R15, R9, R14, !P2 ;  /* 0x0000000e090f7207 */ /* 0x000fea0005000000 */
[----:B------:R-:W-:Y:S04]  /*4260*/  IMAD.MOV R14, RZ, RZ, -R15 ;  /* 0x000000ffff0e7224 */ /* 0x000fe800078e0a0f */
[----:B------:R-:W-:Y:S02]  /*4270*/  IMAD R14, R60, R14, R9 ;  /* 0x0000000e3c0e7224 */ /* 0x000fe400078e0209 */
[C---:B------:R-:W-:Y:S05]  /*4280*/  @!P0 IMAD.HI.U32 R10, R3.reuse, R4, RZ ;  /* 0x00000004030a8227 */ /* 0x040fea00078e00ff */
[----:B------:R-:W-:Y:S04]  /*4290*/  @!P0 SHF.R.U32.HI R10, RZ, R5, R10 ;  /* 0x00000005ff0a8219 */ /* 0x000fe8000001160a */
[----:B------:R-:W-:Y:S01]  /*42a0*/  @!P0 SEL R0, R3, R10, !P2 ;  /* 0x0000000a03008207 */ /* 0x000fe20005000000 */
[----:B------:R-:W-:Y:S03]  /*42b0*/  IMAD.MOV R10, RZ, RZ, -R3 ;  /* 0x000000ffff0a7224 */ /* 0x000fe600078e0a03 */
[----:B------:R-:W-:Y:S01]  /*42c0*/  @!P0 IADD3 R15, PT, PT, R15, -R0, RZ ;  /* 0x800000000f0f8210 */ /* 0x000fe20007ffe0ff */
[----:B------:R-:W-:Y:S01]  /*42d0*/  @!P0 IMAD R0, R11, R14, R0 ;  /* 0x0000000e0b008224 */ /* 0x000fe200078e0200 */
[----:B------:R-:W-:Y:S01]  /*42e0*/  IADD3 R11, PT, PT, -R9, RZ, RZ ;  /* 0x000000ff090b7210 */ /* 0x000fe20007ffe1ff */
[----:B------:R-:W-:Y:S02]  /*42f0*/  IMAD R13, R2, R10, R13 ;  /* 0x0000000a020d7224 */ /* 0x000fe400078e020d */
[----:B------:R-:W-:Y:S02]  /*4300*/  @!P0 IMAD R9, R15, R60, R3 ;  /* 0x0000003c0f098224 */ /* 0x000fe400078e0203 */
[----:B------:R-:W-:Y:S02]  /*4310*/  @!P0 IMAD.MOV.U32 R3, RZ, RZ, R0 ;  /* 0x000000ffff038224 */ /* 0x000fe400078e0000 */
[----:B------:R-:W-:Y:S02]  /*4320*/  IMAD R8, R6, R11, R8 ;  /* 0x0000000b06087224 */ /* 0x000fe400078e0208 */
[----:B------:R-:W-:Y:S02]  /*4330*/  IMAD R13, R3, R2, R13 ;  /* 0x00000002030d7224 */ /* 0x000fe400078e020d */
[----:B------:R-:W-:Y:S02]  /*4340*/  IMAD R8, R9, R6, R8 ;  /* 0x0000000609087224 */ /* 0x000fe400078e0208 */
.L_x_76:
[----:B------:R-:W-:Y:S05]  /*4350*/  BRA.U UP1, `(.L_x_77) ;  /* 0x0000000101107547 */ /* 0x000fea000b800000 */
[----:B------:R-:W-:Y:S04]  /*4360*/  MOV R0, UR6 ;  /* 0x0000000600007c02 */ /* 0x000fe80008000f00 */
[----:B------:R-:W-:Y:S04]  /*4370*/  SHF.L.U32 R3, R0, 0x1f, RZ ;  /* 0x0000001f00037819 */ /* 0x000fe800000006ff */
[----:B------:R-:W2:Y:S02]  /*4380*/  SYNCS.PHASECHK.TRANS64.TRYWAIT P0, [UR7+0xb8], R3 ;  /* 0x0000b803ff0075a7 */ /* 0x000ea40008001107 */
[----:B--2---:R-:W-:Y:S05]  /*4390*/  @!P0 BRA `(.L_x_78) ;  /* 0x0000003000e88947 */ /* 0x004fea0003800000 */
.L_x_77:
[----:B------:R-:W-:Y:S05]  /*43a0*/  BRA.U !UP5, `(.L_x_79) ;  /* 0x000000010d347547 */ /* 0x000fea000b800000 */
[----:B------:R-:W-:Y:S01]  /*43b0*/  UPLOP3.LUT UP0, UPT, UPT, UPT, UP4, 0x80, 0x8 ;  /* 0x000000000008789c */ /* 0x000fe20003f0f040 */
[----:B--2---:R-:W-:Y:S02]  /*43c0*/  HFMA2 R0, -RZ, RZ, 0, 5.9604644775390625e-08 ;  /* 0x00000001ff007431 */ /* 0x004fe400000001ff */
[----:B------:R-:W-:Y:S03]  /*43d0*/  IMAD.MOV.U32 R134, RZ, RZ, 0x1 ;  /* 0x00000001ff867424 */ /* 0x000fe600078e00ff */
[----:B------:R-:W-:Y:S05]  /*43e0*/  PLOP3.LUT P0, PT, PT, PT, UP0, 0x80, 0x8 ;  /* 0x000000000008781c */ /* 0x000fea0003f0f008 */
[----:B------:R-:W2:Y:S01]  /*43f0*/  @UP0 LDCU.64 UR10, c[0x0][0x888] ;  /* 0x00011100ff0a07ac */ /* 0x000ea20008000a00 */
[----:B------:R-:W-:Y:S07]  /*4400*/  @UP0 UIMAD UR8, UR36, UR4, URZ ;  /* 0x00000004240802a4 */ /* 0x000fee000f8e02ff */
[----:B------:R-:W-:Y:S01]  /*4410*/  @!P0 PRMT R134, R0, 0x7610, R134 ;  /* 0x0000761000868816 */ /* 0x000fe20000000086 */
[----:B--2---:R-:W-:Y:S03]  /*4420*/  @UP0 UIMAD.WIDE UR10, UR8, 0x4, UR10 ;  /* 0x00000004080a08a5 */ /* 0x004fe6000f8e020a */
[----:B------:R-:W2:Y:S03]  /*4430*/  @!UP0 LDCU UR8, c[0x0][0x880] ;  /* 0x00011000ff0887ac */ /* 0x000ea60008000800 */
[----:B------:R-:W-:Y:S01]  /*4440*/  IMAD.U32 R10, RZ, RZ, UR10 ;  /* 0x0000000aff0a7e24 */ /* 0x000fe2000f8e00ff */
[----:B------:R-:W-:Y:S05]  /*4450*/  MOV R11, UR11 ;  /* 0x0000000b000b7c02 */ /* 0x000fea0008000f00 */
[----:B-----5:R3:W5:Y:S02]  /*4460*/  @P0 LDG.E R69, desc[UR40][R10.64] ;  /* 0x000000280a450981 */ /* 0x020764000c1e1900 */
[----:B--23--:R-:W-:Y:S07]  /*4470*/  @!P0 IMAD.U32 R69, RZ, RZ, UR8 ;  /* 0x00000008ff458e24 */ /* 0x00cfee000f8e00ff */
.L_x_79:
[----:B-----5:R-:W-:Y:S01]  /*4480*/  @!P4 FSETP.EQ.AND P5, PT, R69, RZ, PT ;  /* 0x000000ff4500c20b */ /* 0x020fe20003fa2000 */
[----:B------:R-:W-:Y:S01]  /*4490*/  @!UPT UIADD3 URZ, UPT, UPT, URZ, URZ, URZ ;  /* 0x000000fffffff290 */ /* 0x000fe2000fffe0ff */
[----:B------:R-:W-:Y:S11]  /*44a0*/  @!P4 BRA `(.L_x_80) ;  /* 0x000000000014c947 */ /* 0x000ff60003800000 */
[----:B------:R-:W-:Y:S02]  /*44b0*/  LOP3.LUT P0, RZ, R134, 0xff, RZ, 0xc0, !PT ;  /* 0x000000ff86ff7812 */ /* 0x000fe4000780c0ff */
[----:B------:R-:W-:Y:S04]  /*44c0*/  PLOP3.LUT P5, PT, PT, PT, UP0, 0x80, 0x8 ;  /* 0x000000000008781c */ /* 0x000fe80003faf008 */
[----:B------:R-:W-:Y:S07]  /*44d0*/  PLOP3.LUT P5, PT, P5, PT, PT, 0x8, 0x80 ;  /* 0x000000000080781c */ /* 0x000fee0002fae170 */
[----:B------:R-:W-:Y:S11]  /*44e0*/  @P0 FSETP.EQ.AND P5, PT, R69, RZ, PT ;  /* 0x000000ff4500020b */ /* 0x000ff60003fa2000 */
[----:B------:R-:W-:Y:S02]  /*44f0*/  @!UPT UIADD3 URZ, UPT, UPT, URZ, URZ, URZ ;  /* 0x000000fffffff290 */ /* 0x000fe4000fffe0ff */
.L_x_80:
[----:B------:R-:W3:Y:S01]  /*4500*/  SYNCS.PHASECHK.TRANS64.TRYWAIT P4, [UR7+0xa8], R26 ;  /* 0x0000a81aff0075a7 */ /* 0x000ee20008081107 */
[----:B------:R-:W-:Y:S01]  /*4510*/  @P3 SHF.R.U32.HI R27, RZ, 0x10, R21 ;  /* 0x00000010ff1b3819 */ /* 0x000fe20000011615 */
[----:B------:R-:W-:Y:S01]  /*4520*/  VIADD R29, R29, 0x1 ;  /* 0x000000011d1d7836 */ /* 0x000fe20000000000 */
[----:B------:R-:W5:Y:S08]  /*4530*/  LDC.64 R14, c[0x0][0xb10] ;  /* 0x0002c400ff0e7b82 */ /* 0x000f700000000a00 */
[----:B------:R-:W1:Y:S08]  /*4540*/  LDC.64 R10, c[0x0][0xb18] ;  /* 0x0002c600ff0a7b82 */ /* 0x000e700000000a00 */
[----:B--2---:R-:W2:Y:S08]  /*4550*/  @!P1 LDC R0, c[0x0][0xb20] ;  /* 0x0002c800ff009b82 */ /* 0x004eb00000000800 */
[----:B------:R-:W4:Y:S01]  /*4560*/  @!P1 LDC R3, c[0x0][0xb0c] ;  /* 0x0002c300ff039b82 */ /* 0x000f220000000800 */
[----:B-----5:R-:W-:Y:S05]  /*4570*/  @!P1 IMAD.HI.U32 R14, R13, R14, RZ ;  /* 0x0000000e0d0e9227 */ /* 0x020fea00078e00ff */
[----:B------:R-:W-:Y:S01]  /*4580*/  @!P1 SHF.R.U32.HI R14, RZ, R15, R14 ;  /* 0x0000000fff0e9219 */ /* 0x000fe2000001160e */
[----:B-1----:R-:W-:Y:S01]  /*4590*/  @!P1 IMAD.HI.U32 R11, R8, R11, RZ ;  /* 0x0000000b080b9227 */ /* 0x002fe200078e00ff */
[----:B------:R-:W-:Y:S04]  /*45a0*/  @!P1 ISETP.NE.AND P0, PT, R10, 0x1, PT ;  /* 0x000000010a00980c */ /* 0x000fe80003f05270 */
[----:B--2---:R-:W-:Y:S02]  /*45b0*/  @!P1 SHF.R.U32.HI R9, RZ, R0, R11 ;  /* 0x00000000ff099219 */ /* 0x004fe4000001160b */
[----:B----4-:R-:W-:Y:S02]  /*45c0*/  @!P1 ISETP.NE.AND P2, PT, R3, 0x1, PT ;  /* 0x000000010300980c */ /* 0x010fe40003f45270 */
[----:B------:R-:W-:Y:S02]  /*45d0*/  @!P1 SEL R9, R8, R9, !P0 ;  /* 0x0000000908099207 */ /* 0x000fe40004000000 */
[----:B------:R-:W-:Y:S02]  /*45e0*/  ELECT P0, URZ, PT ;  /* 0x0000000000ff782f */ /* 0x000fe40003800000 */
[----:B------:R-:W-:Y:S05]  /*45f0*/  @!P1 SEL R14, R13, R14, !P2 ;  /* 0x0000000e0d0e9207 */ /* 0x000fea0005000000 */
[----:B------:R-:W-:Y:S02]  /*4600*/  @!P1 IMAD.IADD R0, R9, 0x1, -R14 ;  /* 0x0000000109009824 */ /* 0x000fe400078e0a0e */
[----:B------:R-:W-:Y:S02]  /*4610*/  @!P1 IMAD.IADD R9, R14, 0x1, -R9 ;  /* 0x000000010e099824 */ /* 0x000fe400078e0a09 */
[----:B------:R-:W-:Y:S02]  /*4620*/  @!P1 IMAD R13, R0, R3, R13 ;  /* 0x00000003000d9224 */ /* 0x000fe400078e020d */
[----:B------:R-:W-:Y:S01]  /*4630*/  @!P1 IMAD R8, R9, R10, R8 ;  /* 0x0000000a09089224 */ /* 0x000fe200078e0208 */
[----:B---3--:R-:W-:Y:S06]  /*4640*/  @!P4 BRA `(.L_x_81) ;  /* 0x000000300054c947 */ /* 0x008fec0003800000 */
.L_x_146:
[----:B------:R-:W-:Y:S01]  /*4650*/  PLOP3.LUT P5, PT, P5, P0, PT, 0xf2, 0x2f ;  /* 0x00000000002f781c */ /* 0x000fe20002fa1e72 */
[----:B------:R-:W-:Y:S01]  /*4660*/  UMOV UR14, 0x0 ;  /* 0x00000000000e7882 */ /* 0x000fe20000000000 */
[----:B------:R-:W-:Y:S01]  /*4670*/  UMOV UR15, 0x10000000 ;  /* 0x10000000000f7882 */ /* 0x000fe20000000000 */
[----:B------:R-:W-:Y:S01]  /*4680*/  LOP3.LUT R30, R30, 0x1, RZ, 0x3c, !PT ;  /* 0x000000011e1e7812 */ /* 0x000fe200078e3cff */
[----:B------:R-:W-:Y:S01]  /*4690*/  UMOV UR28, UR36 ;  /* 0x00000024001c7c82 */ /* 0x000fe20008000000 */
[----:B------:R-:W-:Y:S01]  /*46a0*/  UMOV UR20, UR36 ;  /* 0x0000002400147c82 */ /* 0x000fe20008000000 */
[----:B------:R-:W-:Y:S01]  /*46b0*/  UMOV UR12, UR36 ;  /* 0x00000024000c7c82 */ /* 0x000fe20008000000 */
[----:B------:R-:W-:Y:S06]  /*46c0*/  @P3 R2UR UR36, R27 ;  /* 0x000000001b2432ca */ /* 0x000fec00000e0000 */
[----:B-1----:R-:W-:Y:S01]  /*46d0*/  @!P5 IADD3 R3, P0, PT, R32, 0x580, RZ ;  /* 0x000005802003d810 */ /* 0x002fe20007f1e0ff */
[----:B------:R-:W-:Y:S01]  /*46e0*/  @!P5 IMAD R133, R133, 0x60, RZ ;  /* 0x000000608585d824 */ /* 0x000fe200078e02ff */
[----:B------:R-:W-:Y:S01]  /*46f0*/  VOTEU.ALL UP1, P5 ;  /* 0x0000000000ff7886 */ /* 0x000fe20002820000 */
[----:B------:R-:W-:Y:S01]  /*4700*/  @!P5 IMAD.SHL.U32 R135, R135, 0x40, RZ ;  /* 0x000000408787d824 */ /* 0x000fe200078e00ff */
[----:B------:R-:W-:Y:S01]  /*4710*/  @!P5 R2UR UR9, R3 ;  /* 0x000000000309d2ca */ /* 0x000fe200000e0000 */
[----:B------:R-:W-:Y:S01]  /*4720*/  @!P5 IMAD.X R0, RZ, RZ, R33, P0 ;  /* 0x000000ffff00d224 */ /* 0x000fe200000e0621 */
[----:B------:R-:W-:Y:S01]  /*4730*/  @!P5 R2UR UR26, R133 ;  /* 0x00000000851ad2ca */ /* 0x000fe200000e0000 */
[----:B------:R-:W-:Y:S01]  /*4740*/  @!UP1 UIADD3 UR25, UPT, UPT, UR7, 0xa0, URZ ;  /* 0x000000a007199890 */ /* 0x000fe2000fffe0ff */
[----:B------:R-:W-:Y:S01]  /*4750*/  @!P5 R2UR UR27, R135 ;  /* 0x00000000871bd2ca */ /* 0x000fe200000e0000 */
[----:B------:R-:W-:Y:S01]  /*4760*/  @!UP1 UIADD3 UR24, UPT, UPT, UR7, 0x200, URZ ;  /* 0x0000020007189890 */ /* 0x000fe2000fffe0ff */
[----:B------:R-:W-:Y:S01]  /*4770*/  @!P5 R2UR UR8, R0 ;  /* 0x000000000008d2ca */ /* 0x000fe200000e0000 */
[----:B------:R-:W-:Y:S01]  /*4780*/  VOTEU.ALL UP3, P5 ;  /* 0x0000000000ff7886 */ /* 0x000fe20002860000 */
[----:B------:R-:W-:Y:S01]  /*4790*/  @!UP1 UIADD3 UR16, UPT, UPT, UR7, 0xa00, URZ ;  /* 0x00000a0007109890 */ /* 0x000fe2000fffe0ff */
[C---:B------:R-:W-:Y:S01]  /*47a0*/  ISETP.NE.AND P0, PT, R29.reuse, 0x2, PT ;  /* 0x000000021d00780c */ /* 0x040fe20003f05270 */
[----:B------:R-:W-:Y:S01]  /*47b0*/  VOTEU.ALL UP2, P5 ;  /* 0x0000000000ff7886 */ /* 0x000fe20002840000 */
[----:B------:R-:W-:Y:S01]  /*47c0*/  UMOV UR17, UR25 ;  /* 0x0000001900117c82 */ /* 0x000fe20008000000 */
[----:B------:R-:W-:Y:S01]  /*47d0*/  IMAD.IADD R133, R8, 0x1, R117 ;  /* 0x0000000108857824 */ /* 0x000fe200078e0275 */
[----:B------:R-:W-:Y:S01]  /*47e0*/  SEL R3, RZ, 0x1, P0 ;  /* 0x00000001ff037807 */ /* 0x000fe20000000000 */
[----:B------:R-:W-:Y:S01]  /*47f0*/  IMAD.U32 R10, RZ, RZ, UR9 ;  /* 0x00000009ff0a7e24 */ /* 0x000fe2000f8e00ff */
[----:B------:R-:W-:Y:S01]  /*4800*/  @!UP1 UIADD3 UR18, UPT, UPT, UR26, 0x20, URZ ;  /* 0x000000201a129890 */ /* 0x000fe2000fffe0ff */
[----:B------:R-:W-:Y:S01]  /*4810*/  SEL R29, R29, RZ, P0 ;  /* 0x000000ff1d1d7207 */ /* 0x000fe20000000000 */
[----:B------:R-:W-:Y:S01]  /*4820*/  UMOV UR19, UR27 ;  /* 0x0000001b00137c82 */ /* 0x000fe20008000000 */
[----:B------:R-:W-:Y:S01]  /*4830*/  @!UP1 UIADD3 UR10, UPT, UPT, UR26, 0x40, URZ ;  /* 0x000000401a0a9890 */ /* 0x000fe2000fffe0ff */
[----:B------:R-:W-:Y:S01]  /*4840*/  IMAD.U32 R11, RZ, RZ, UR8 ;  /* 0x00000008ff0b7e24 */ /* 0x000fe2000f8e00ff */
[----:B------:R-:W-:Y:S01]  /*4850*/  @!P5 R2UR UR22, R10 ;  /* 0x000000000a16d2ca */ /* 0x000fe200000e0000 */
[----:B------:R-:W-:Y:S01]  /*4860*/  @!UP1 UIADD3 UR8, UPT, UPT, UR7, 0x1200, URZ ;  /* 0x0000120007089890 */ /* 0x000fe2000fffe0ff */
[----:B------:R-:W-:Y:S01]  /*4870*/  LOP3.LUT R28, R28, R3, RZ, 0x3c, !PT ;  /* 0x000000031c1c7212 */ /* 0x000fe200078e3cff */
[----:B------:R-:W-:Y:S01]  /*4880*/  VOTEU.ALL UP1, P5 ;  /* 0x0000000000ff7886 */ /* 0x000fe20002820000 */
[----:B------:R-:W-:Y:S01]  /*4890*/  @!P5 R2UR UR23, R11 ;  /* 0x000000000b17d2ca */ /* 0x000fe200000e0000 */
[----:B------:R-:W-:Y:S01]  /*48a0*/  UMOV UR9, UR25 ;  /* 0x0000001900097c82 */ /* 0x000fe20008000000 */
[----:B------:R-:W-:Y:S01]  /*48b0*/  UMOV UR11, UR27 ;  /* 0x0000001b000b7c82 */ /* 0x000fe20008000000 */
[----:B------:R-:W-:Y:S10]  /*48c0*/  IMAD.IADD R135, R13, 0x1, R132 ;  /* 0x000000010d877824 */ /* 0x000ff400078e0284 */
[----:B------:R2:W-:Y:S01]  /*48d0*/  @!UP3 UTMALDG.3D [UR24], [UR22], desc[UR14] ;  /* 0x00000e181600b5b4 */ /* 0x0005e20008011000 */
[----:B------:R2:W-:Y:S01]  /*48e0*/  @!UP2 UTMALDG.3D [UR16], [UR22], desc[UR14] ;  /* 0x00000e101600a5b4 */ /* 0x0005e20008011000 */
[----:B------:R2:W-:Y:S01]  /*48f0*/  @!UP1 UTMALDG.3D [UR8], [UR22], desc[UR14] ;  /* 0x00000e08160095b4 */ /* 0x0005e20008011000 */
[----:B------:R2:W-:Y:S01]  /*4900*/  @!P5 SYNCS.ARRIVE.TRANS64.RED.A0TR RZ, [UR7+0xa0], R25 ;  /* 0x0000a019ffffd9a7 */ /* 0x0005e20008300407 */
[----:B------:R-:W-:Y:S01]  /*4910*/  UPLOP3.LUT UP1, UPT, UPT, UPT, UPT, 0x80, 0x8 ;  /* 0x000000000008789c */ /* 0x000fe20003f2f070 */
[----:B------:R-:W-:Y:S01]  /*4920*/  SYNCS.ARRIVE.TRANS64.RED.A1T0 RZ, [UR37], RZ ;  /* 0x000000ffffff79a7 */ /* 0x000fe20008100425 */
[----:B------:R-:W-:Y:S09]  /*4930*/  @P3 BRA `(.L_x_82) ;  /* 0xfffffff400803947 */ /* 0x000ff2000383ffff */
[----:B------:R-:W-:Y:S07]  /*4940*/  MOV R0, UR7 ;  /* 0x0000000700007c02 */ /* 0x000fee0008000f00 */
.L_x_83:
[----:B-1----:R-:W-:-:S04]  /*4950*/  SHF.L.U32 R3, R30, 0x1f, RZ ;  /* 0x0000001f1e037819 */ /* 0x002fc800000006ff */
[----:B------:R1:W3:Y:S03]  /*4960*/  SYNCS.PHASECHK.TRANS64.TRYWAIT P0, [R0+URZ+0xa8], R3 ;  /* 0x0000a803000075a7 */ /* 0x0002e600080011ff */
[----:B---3--:R-:W-:Y:S05]  /*4970*/  @!P0 NANOSLEEP.SYNCS 0x989680 ;  /* 0x009896800000895d */ /* 0x008fea0003900000 */
[----:B------:R-:W3:Y:S02]  /*4980*/  @!P0 SYNCS.PHASECHK.TRANS64 P0, [R0+URZ+0xa8], R3 ;  /* 0x0000a803000085a7 */ /* 0x000ee400080010ff */
[----:B--23--:R-:W-:Y:S05]  /*4990*/  @P0 EXIT ;  /* 0x000000000000094d */ /* 0x00cfea0003800000 */
[----:B------:R-:W-:Y:S05]  /*49a0*/  BRA `(.L_x_83) ;  /* 0xfffffffc00e87947 */ /* 0x000fea000383ffff */
.L_x_74:
[----:B------:R-:W-:-:S06]  /*49b0*/  UISETP.GE.AND UP1, UPT, UR8, 0x4, UPT ;  /* 0x000000040800788c */ /* 0x000fcc000bf26270 */
[----:B------:R-:W-:-:S13]  /*49c0*/  PLOP3.LUT P0, PT, PT, PT, UP1, 0x80, 0x8 ;  /* 0x000000000008781c */ /* 0x000fda0003f0f018 */
[----:B------:R-:W-:Y:S05]  /*49d0*/  @!P0 EXIT ;  /* 0x000000000000894d */ /* 0x000fea0003800000 */
[----:B------:R-:W-:Y:S01]  /*49e0*/  BAR.SYNC.DEFER_BLOCKING 0x6, 0xa0 ;  /* 0x0182800000007b1d */ /* 0x000fe20000010000 */
[C---:B------:R-:W-:Y:S01]  /*49f0*/  IMAD.SHL.U32 R5, R143.reuse, 0x20, RZ ;  /* 0x000000208f057824 */ /* 0x040fe200078e00ff */
[----:B------:R-:W-:Y:S01]  /*4a00*/  CS2R R148, SRZ ;  /* 0x0000000000947805 */ /* 0x000fe2000001ff00 */
[C---:B------:R-:W-:Y:S02]  /*4a10*/  IMAD.SHL.U32 R0, R143.reuse, 0x10, RZ ;  /* 0x000000108f007824 */ /* 0x040fe400078e00ff */
[----:B------:R-:W-:Y:S01]  /*4a20*/  IMAD.SHL.U32 R144, R143, 0x4, RZ ;  /* 0x000000048f907824 */ /* 0x000fe200078e00ff */
[----:B------:R-:W-:Y:S02]  /*4a30*/  UMOV UR43, 0x400 ;  /* 0x00000400002b7882 */ /* 0x000fe40000000000 */
[----:B------:R-:W1:Y:S01]  /*4a40*/  LDC R141, c[0x0][0x370] ;  /* 0x0000dc00ff8d7b82 */ /* 0x000e620000000800 */
[----:B------:R-:W-:Y:S01]  /*4a50*/  ULEA UR43, UR37, UR43, 0x18 ;  /* 0x0000002b252b7291 */ /* 0x000fe2000f8ec0ff */
[----:B------:R-:W-:Y:S01]  /*4a60*/  LOP3.LUT R2, R5, 0x80, RZ, 0xc0, !PT ;  /* 0x0000008005027812 */ /* 0x000fe200078ec0ff */
[----:B------:R-:W-:Y:S01]  /*4a70*/  IMAD.MOV.U32 R64, RZ, RZ, RZ ;  /* 0x000000ffff407224 */ /* 0x000fe200078e00ff */
[----:B------:R-:W-:Y:S01]  /*4a80*/  LOP3.LUT R0, R0, 0x600, RZ, 0xc0, !PT ;  /* 0x0000060000007812 */ /* 0x000fe200078ec0ff */
[----:B------:R-:W-:Y:S01]  /*4a90*/  UIADD3 UR4, UPT, UPT, UR43, 0x1a00, URZ ;  /* 0x00001a002b047890 */ /* 0x000fe2000fffe0ff */
[----:B------:R-:W-:Y:S01]  /*4aa0*/  LOP3.LUT R7, R2, 0x10, R143, 0xf8, !PT ;  /* 0x0000001002077812 */ /* 0x000fe200078ef88f */
[----:B------:R-:W-:Y:S01]  /*4ab0*/  IMAD.U32 R2, R143, 0x10000, RZ ;  /* 0x000100008f027824 */ /* 0x000fe200078e00ff */
[----:B------:R-:W2:Y:S01]  /*4ac0*/  LDC R62, c[0x0][0xb0c] ;  /* 0x0002c300ff3e7b82 */ /* 0x000ea20000000800 */
[--C-:B------:R-:W-:Y:S01]  /*4ad0*/  LOP3.LUT R0, R0, 0x60, R5.reuse, 0xf8, !PT ;  /* 0x0000006000007812 */ /* 0x100fe200078ef805 */
[----:B------:R-:W-:Y:S01]  /*4ae0*/  IMAD.MOV.U32 R152, RZ, RZ, RZ ;  /* 0x000000ffff987224 */ /* 0x000fe200078e00ff */
[----:B------:R-:W-:Y:S01]  /*4af0*/  LOP3.LUT R144, R7, 0x10, R144, 0x78, !PT ;  /* 0x0000001007907812 */ /* 0x000fe200078e7890 */
[----:B------:R-:W-:Y:S01]  /*4b00*/  IMAD.MOV.U32 R147, RZ, RZ, RZ ;  /* 0x000000ffff937224 */ /* 0x000fe200078e00ff */
[----:B------:R-:W-:Y:S01]  /*4b10*/  LOP3.LUT R2, R2, 0x600000, RZ, 0xc0, !PT ;  /* 0x0060000002027812 */ /* 0x000fe200078ec0ff */
[----:B------:R-:W-:Y:S01]  /*4b20*/  IMAD.U32 R150, RZ, RZ, UR4 ;  /* 0x00000004ff967e24 */ /* 0x000fe2000f8e00ff */
[----:B------:R-:W-:Y:S01]  /*4b30*/  LOP3.LUT R5, R0, 0x100, R5, 0xf8, !PT ;  /* 0x0000010000057812 */ /* 0x000fe200078ef805 */
[----:B------:R-:W4:Y:S01]  /*4b40*/  LDC R140, c[0x0][0xb20] ;  /* 0x0002c800ff8c7b82 */ /* 0x000f220000000800 */
[----:B------:R-:W3:Y:S01]  /*4b50*/  LDS R3, [UR43+0x170] ;  /* 0x0001702bff037984 */ /* 0x000ee20008000800 */
[----:B------:R-:W1:Y:S01]  /*4b60*/  LDCU.64 UR46, c[0x0][0x348] ;  /* 0x00006900ff2e77ac */ /* 0x000e620008000a00 */
[----:B------:R-:W-:Y:S01]  /*4b70*/  LOP3.LUT R144, R5, R144, RZ, 0xfc, !PT ;  /* 0x0000009005907212 */ /* 0x000fe200078efcff */
[----:B------:R-:W1:Y:S04]  /*4b80*/  LDCU.64 UR38, c[0x0][0x888] ;  /* 0x00011100ff2677ac */ /* 0x000e680008000a00 */
[----:B------:R-:W1:Y:S01]  /*4b90*/  LDC R61, c[0x0][0xb30] ;  /* 0x0002cc00ff3d7b82 */ /* 0x000e620000000800 */
[----:B------:R-:W-:-:S07]  /*4ba0*/  UIADD3 UR42, UPT, UPT, UR43, 0x200, URZ ;  /* 0x000002002b2a7890 */ /* 0x000fce000fffe0ff */
[----:B------:R-:W1:Y:S08]  /*4bb0*/  LDC.64 R126, c[0x0][0xb10] ;  /* 0x0002c400ff7e7b82 */ /* 0x000e700000000a00 */
[----:B------:R-:W1:Y:S08]  /*4bc0*/  LDC.64 R58, c[0x0][0xb18] ;  /* 0x0002c600ff3a7b82 */ /* 0x000e700000000a00 */
[----:B------:R-:W1:Y:S08]  /*4bd0*/  LDC.64 R122, c[0x0][0x888] ;  /* 0x00022200ff7a7b82 */ /* 0x000e700000000a00 */
[----:B------:R-:W1:Y:S01]  /*4be0*/  LDC.64 R56, c[0x0][0xb28] ;  /* 0x0002ca00ff387b82 */ /* 0x000e620000000a00 */
[----:B---3--:R-:W-:-:S07]  /*4bf0*/  IMAD.IADD R2, R3, 0x1, R2 ;  /* 0x0000000103027824 */ /* 0x008fce00078e0202 */
[----:B------:R-:W3:Y:S08]  /*4c00*/  LDC.64 R124, c[0x0][0x890] ;  /* 0x00022400ff7c7b82 */ /* 0x000ef00000000a00 */
[----:B------:R-:W1:Y:S08]  /*4c10*/  LDC.64 R120, c[0x0][0x8b0] ;  /* 0x00022c00ff787b82 */ /* 0x000e700000000a00 */
[----:B------:R-:W1:Y:S08]  /*4c20*/  LDC.64 R118, c[0x0][0x8a8] ;  /* 0x00022a00ff767b82 */ /* 0x000e700000000a00 */
[----:B--2-4-:R-:W1:Y:S02]  /*4c30*/  LDC R142, c[0x0][0x374] ;  /* 0x0000dd00ff8e7b82 */ /* 0x014e640000000800 */
.L_x_103:
[----:B------:R-:W-:Y:S02]  /*4c40*/  LEA R0, R152, UR43, 0x3 ;  /* 0x0000002b98007c11 */ /* 0x000fe4000f8e18ff */
[----:B------:R-:W-:Y:S02]  /*4c50*/  SHF.L.U32 R3, R148, 0x1f, RZ ;  /* 0x0000001f94037819 */ /* 0x000fe400000006ff */
[----:B------:R-:W-:Y:S02]  /*4c60*/  LEA R16, R152, UR43, 0x4 ;  /* 0x0000002b98107c11 */ /* 0x000fe4000f8e20ff */
[----:B--2---:R-:W2:Y:S02]  /*4c70*/  SYNCS.PHASECHK.TRANS64.TRYWAIT P0, [R0+URZ+0xc0], R3 ;  /* 0x0000c003000075a7 */ /* 0x004ea400080011ff */
[----:B-12---:R-:W-:Y:S05]  /*4c80*/  @!P0 BRA `(.L_x_84) ;  /* 0x0000002800dc8947 */ /* 0x006fea0003800000 */
.L_x_147:
[----:B------:R-:W4:Y:S01]  /*4c90*/  LDC.64 R14, c[0x0][0xb10] ;  /* 0x0002c400ff0e7b82 */ /* 0x000f220000000a00 */
[----:B------:R-:W3:Y:S01]  /*4ca0*/  LDS.128 R16, [R16+0x150] ;  /* 0x0001500010107984 */ /* 0x000ee20000000c00 */
[----:B-1----:R-:W-:Y:S01]  /*4cb0*/  ISETP.NE.AND P1, PT, R61, 0x1, PT ;  /* 0x000000013d00780c */ /* 0x002fe20003f25270 */
[----:B--2---:R-:W-:Y:S01]  /*4cc0*/  VIADD R0, R0, 0xd0 ;  /* 0x000000d000007836 */ /* 0x004fe20000000000 */
[----:B------:R-:W-:Y:S04]  /*4cd0*/  ISETP.GE.AND P0, PT, R60, 0x1, PT ;  /* 0x000000013c00780c */ /* 0x000fe80003f06270 */
[----:B------:R-:W1:Y:S01]  /*4ce0*/  LDC.64 R12, c[0x0][0xb18] ;  /* 0x0002c600ff0c7b82 */ /* 0x000e620000000a00 */
[----:B------:R-:W-:Y:S01]  /*4cf0*/  PRMT R0, RZ, 0x654, R0 ;  /* 0x00000654ff007816 */ /* 0x000fe20000000000 */
[----:B------:R-:W-:Y:S01]  /*4d00*/  @!PT LDS RZ, [RZ] ;  /* 0x00000000fffff984 */ /* 0x000fe20000000800 */
[----:B------:R-:W-:Y:S01]  /*4d10*/  @!PT LDS RZ, [RZ] ;  /* 0x00000000fffff984 */ /* 0x000fe20000000800 */
[----:B------:R-:W-:Y:S01]  /*4d20*/  @!PT LDS RZ, [RZ] ;  /* 0x00000000fffff984 */ /* 0x000fe20000000800 */
[----:B------:R-:W-:Y:S01]  /*4d30*/  @!PT LDS RZ, [RZ] ;  /* 0x00000000fffff984 */ /* 0x000fe20000000800 */
[----:B------:R2:W-:Y:S06]  /*4d40*/  MEMBAR.ALL.CTA ;  /* 0x0000000000007992 */ /* 0x0005ec0000008000 */
[----:B--2---:R-:W2:Y:S01]  /*4d50*/  FENCE.VIEW.ASYNC.S ;  /* 0x00000000000073c6 */ /* 0x004ea20000000000 */
[----:B------:R-:W1:Y:S08]  /*4d60*/  @!P1 LDC R11, c[0x0][0xb20] ;  /* 0x0002c800ff0b9b82 */ /* 0x000e700000000800 */
[----:B------:R-:W1:Y:S01]  /*4d70*/  @!P1 LDC R10, c[0x0][0xb0c] ;  /* 0x0002c300ff0a9b82 */ /* 0x000e620000000800 */
[----:B--2---:R2:W-:Y:S01]  /*4d80*/  SYNCS.ARRIVE.TRANS64.RED.A1T0 RZ, [R0+URZ], RZ ;  /* 0x000000ff00ff79a7 */ /* 0x0045e200081004ff */
[----:B---3--:R-:W-:Y:S04]  /*4d90*/  LOP3.LUT P4, RZ, R18, 0x1, RZ, 0xc0, !PT ;  /* 0x0000000112ff7812 */ /* 0x008fe8000788c0ff */
[----:B------:R-:W-:Y:S09]  /*4da0*/  P2R R151, PR, RZ, 0x10 ;  /* 0x00000010ff977803 */ /* 0x000ff20000000000 */
[----:B------:R-:W-:Y:S02]  /*4db0*/  @P4 MOV R65, R16 ;  /* 0x0000001000414202 */ /* 0x000fe40000000f00 */
[----:B------:R-:W-:Y:S01]  /*4dc0*/  @P4 LOP3.LUT R63, R17, 0xffff, RZ, 0xc0, !PT ;  /* 0x0000ffff113f4812 */ /* 0x000fe200078ec0ff */
[----:B--2-4-:R-:W-:Y:S06]  /*4dd0*/  @!P0 BRA `(.L_x_85) ;  /* 0x0000000000a48947 */ /* 0x014fec0003800000 */
[----:B------:R-:W-:Y:S01]  /*4de0*/  IMAD.HI.U32 R21, R142, R59, RZ ;  /* 0x0000003b8e157227 */ /* 0x000fe200078e00ff */
[----:B------:R-:W-:Y:S02]  /*4df0*/  ISETP.NE.AND P0, PT, R58, 0x1, PT ;  /* 0x000000013a00780c */ /* 0x000fe40003f05270 */
[----:B------:R-:W-:Y:S01]  /*4e00*/  ISETP.NE.AND P2, PT, R60, 0x1, PT ;  /* 0x000000013c00780c */ /* 0x000fe20003f45270 */
[----:B------:R-:W-:Y:S01]  /*4e10*/  IMAD.HI.U32 R20, R141, R126, RZ ;  /* 0x0000007e8d147227 */ /* 0x000fe200078e00ff */
[----:B------:R-:W-:Y:S02]  /*4e20*/  SHF.R.U32.HI R21, RZ, R140, R21 ;  /* 0x0000008cff157219 */ /* 0x000fe40000011615 */
[----:B------:R-:W-:Y:S01]  /*4e30*/  ISETP.NE.AND P3, PT, R62, 0x1, PT ;  /* 0x000000013e00780c */ /* 0x000fe20003f65270 */
[----:B------:R-:W-:Y:S01]  /*4e40*/  IMAD.HI.U32 R24, R65, R126, RZ ;  /* 0x0000007e41187227 */ /* 0x000fe200078e00ff */
[----:B------:R-:W-:Y:S02]  /*4e50*/  SHF.R.U32.HI R20, RZ, R127, R20 ;  /* 0x0000007fff147219 */ /* 0x000fe40000011614 */
[----:B------:R-:W-:Y:S01]  /*4e60*/  SEL R3, R142, R21, !P0 ;  /* 0x000000158e037207 */ /* 0x000fe20004000000 */
[----:B------:R-:W-:Y:S01]  /*4e70*/  IMAD.HI.U32 R21, R63, R59, RZ ;  /* 0x0000003b3f157227 */ /* 0x000fe200078e00ff */
[----:B------:R-:W-:Y:S02]  /*4e80*/  SEL R7, R141, R20, !P3 ;  /* 0x000000148d077207 */ /* 0x000fe40005800000 */
[----:B------:R-:W-:Y:S01]  /*4e90*/  SHF.R.U32.HI R24, RZ, R127, R24 ;  /* 0x0000007fff187219 */ /* 0x000fe20000011618 */
[-C--:B------:R-:W-:Y:S04]  /*4ea0*/  IMAD.HI.U32 R20, R3, R56.reuse, RZ ;  /* 0x0000003803147227 */ /* 0x080fe800078e00ff */
[----:B------:R-:W-:Y:S01]  /*4eb0*/  IMAD.HI.U32 R22, R7, R56, RZ ;  /* 0x0000003807167227 */ /* 0x000fe200078e00ff */
[-C--:B------:R-:W-:Y:S02]  /*4ec0*/  @P2 SHF.R.U32.HI R3, RZ, R57.reuse, R20 ;  /* 0x00000039ff032219 */ /* 0x080fe40000011614 */
[----:B------:R-:W-:Y:S02]  /*4ed0*/  SHF.R.U32.HI R20, RZ, R140, R21 ;  /* 0x0000008cff147219 */ /* 0x000fe40000011615 */
[----:B------:R-:W-:Y:S01]  /*4ee0*/  @P2 SHF.R.U32.HI R7, RZ, R57, R22 ;  /* 0x00000039ff072219 */ /* 0x000fe20000011616 */
[C---:B------:R-:W-:Y:S01]  /*4ef0*/  IMAD R4, R60.reuse, R3, RZ ;  /* 0x000000033c047224 */ /* 0x040fe200078e02ff */
[----:B------:R-:W-:Y:S02]  /*4f00*/  SEL R5, R63, R20, !P0 ;  /* 0x000000143f057207 */ /* 0x000fe40004000000 */
[----:B------:R-:W-:Y:S01]  /*4f10*/  SEL R3, R65, R24, !P3 ;  /* 0x0000001841037207 */ /* 0x000fe20005800000 */
[----:B------:R-:W-:Y:S01]  /*4f20*/  IMAD R6, R60, R7, RZ ;  /* 0x000000073c067224 */ /* 0x000fe200078e02ff */
[C---:B------:R-:W-:Y:S01]  /*4f30*/  ISETP.GE.AND P0, PT, R5.reuse, R4, PT ;  /* 0x000000040500720c */ /* 0x040fe20003f06270 */
[----:B------:R-:W-:Y:S03]  /*4f40*/  IMAD.HI.U32 R8, R5, R56, RZ ;  /* 0x0000003805087227 */ /* 0x000fe600078e00ff */
[----:B------:R-:W-:Y:S01]  /*4f50*/  ISETP.GE.OR P0, PT, R3, R6, P0 ;  /* 0x000000060300720c */ /* 0x000fe20000706670 */
[----:B------:R-:W-:Y:S01]  /*4f60*/  IMAD.MOV R6, RZ, RZ, -R3 ;  /* 0x000000ffff067224 */ /* 0x000fe200078e0a03 */
[-C--:B------:R-:W-:Y:S03]  /*4f70*/  SHF.R.U32.HI R8, RZ, R57.reuse, R8 ;  /* 0x00000039ff087219 */ /* 0x080fe60000011608 */
[----:B------:R-:W-:Y:S01]  /*4f80*/  IMAD R65, R62, R6, R65 ;  /* 0x000000063e417224 */ /* 0x000fe200078e0241 */
[----:B------:R-:W-:Y:S05]  /*4f90*/  SEL R9, R5, R8, !P2 ;  /* 0x0000000805097207 */ /* 0x000fea0005000000 */
[----:B------:R-:W-:Y:S02]  /*4fa0*/  IMAD.MOV R8, RZ, RZ, -R9 ;  /* 0x000000ffff087224 */ /* 0x000fe400078e0a09 */
[C---:B------:R-:W-:Y:S04]  /*4fb0*/  @!P0 IMAD.HI.U32 R4, R3.reuse, R56, RZ ;  /* 0x0000003803048227 */ /* 0x040fe800078e00ff */
[----:B------:R-:W-:Y:S01]  /*4fc0*/  IMAD R8, R60, R8, R5 ;  /* 0x000000083c087224 */ /* 0x000fe200078e0205 */
[----:B------:R-:W-:Y:S04]  /*4fd0*/  @!P0 SHF.R.U32.HI R4, RZ, R57, R4 ;  /* 0x00000039ff048219 */ /* 0x000fe80000011604 */
[----:B------:R-:W-:Y:S02]  /*4fe0*/  @!P0 SEL R0, R3, R4, !P2 ;  /* 0x0000000403008207 */ /* 0x000fe40005000000 */
[----:B------:R-:W-:Y:S02]  /*4ff0*/  IADD3 R4, PT, PT, -R5, RZ, RZ ;  /* 0x000000ff05047210 */ /* 0x000fe40007ffe1ff */
[----:B------:R-:W-:Y:S01]  /*5000*/  @!P0 IADD3 R9, PT, PT, R9, -R0, RZ ;  /* 0x8000000009098210 */ /* 0x000fe20007ffe0ff */
[----:B------:R-:W-:Y:S02]  /*5010*/  @!P0 IMAD R0, R7, R8, R0 ;  /* 0x0000000807008224 */ /* 0x000fe400078e0200 */
[----:B------:R-:W-:Y:S02]  /*5020*/  IMAD R63, R58, R4, R63 ;  /* 0x000000043a3f7224 */ /* 0x000fe400078e023f */
[----:B------:R-:W-:Y:S02]  /*5030*/  @!P0 IMAD R5, R9, R60, R3 ;  /* 0x0000003c09058224 */ /* 0x000fe400078e0203 */
[----:B------:R-:W-:Y:S04]  /*5040*/  @!P0 IMAD.MOV.U32 R3, RZ, RZ, R0 ;  /* 0x000000ffff038224 */ /* 0x000fe800078e0000 */
[----:B------:R-:W-:Y:S02]  /*5050*/  IMAD R65, R3, R62, R65 ;  /* 0x0000003e03417224 */ /* 0x000fe400078e0241 */
[----:B------:R-:W-:Y:S07]  /*5060*/  IMAD R63, R5, R58, R63 ;  /* 0x0000003a053f7224 */ /* 0x000fee00078e023f */
.L_x_85:
[----:B-1----:R-:W-:Y:S01]  /*5070*/  @!P1 IMAD.HI.U32 R4, R63, R13, RZ ;  /* 0x0000000d3f049227 */ /* 0x002fe200078e00ff */
[----:B------:R-:W-:Y:S01]  /*5080*/  @!P1 ISETP.NE.AND P0, PT, R12, 0x1, PT ;  /* 0x000000010c00980c */ /* 0x000fe20003f05270 */
[----:B------:R-:W-:Y:S01]  /*5090*/  ULOP3.LUT UP0, URZ, UR42, 0x90, URZ, 0xc0, !UPT ;  /* 0x000000902aff7892 */ /* 0x000fe2000f80c0ff */
[----:B------:R-:W-:Y:S01]  /*50a0*/  @!P1 ISETP.NE.AND P2, PT, R10, 0x1, PT ;  /* 0x000000010a00980c */ /* 0x000fe20003f45270 */
[----:B------:R-:W-:Y:S01]  /*50b0*/  @!P1 IMAD.HI.U32 R0, R65, R14, RZ ;  /* 0x0000000e41009227 */ /* 0x000fe200078e00ff */
[----:B------:R-:W-:Y:S02]  /*50c0*/  @!P1 SHF.R.U32.HI R4, RZ, R11, R4 ;  /* 0x0000000bff049219 */ /* 0x000fe40000011604 */
[----:B------:R-:W-:Y:S01]  /*50d0*/  @P4 SHF.R.U32.HI R146, RZ, 0x10, R17 ;  /* 0x00000010ff924819 */ /* 0x000fe20000011611 */
[----:B------:R-:W-:Y:S01]  /*50e0*/  VIADD R152, R152, 0x1 ;  /* 0x0000000198987836 */ /* 0x000fe20000000000 */
[----:B------:R-:W-:Y:S02]  /*50f0*/  @!P1 SHF.R.U32.HI R0, RZ, R15, R0 ;  /* 0x0000000fff009219 */ /* 0x000fe40000011600 */
[----:B------:R-:W-:Y:S02]  /*5100*/  @!P1 SEL R3, R63, R4, !P0 ;  /* 0x000000043f039207 */ /* 0x000fe40004000000 */
[----:B------:R-:W-:Y:S05]  /*5110*/  @!P1 SEL R4, R65, R0, !P2 ;  /* 0x0000000041049207 */ /* 0x000fea0005000000 */
[----:B------:R-:W-:Y:S02]  /*5120*/  @!P1 IMAD.IADD R0, R3, 0x1, -R4 ;  /* 0x0000000103009824 */ /* 0x000fe400078e0a04 */
[----:B------:R-:W-:Y:S02]  /*5130*/  @!P1 IMAD.IADD R3, R4, 0x1, -R3 ;  /* 0x0000000104039824 */ /* 0x000fe400078e0a03 */
[----:B------:R-:W-:Y:S02]  /*5140*/  @!P1 IMAD R65, R0, R10, R65 ;  /* 0x0000000a00419224 */ /* 0x000fe400078e0241 */
[----:B------:R-:W-:Y:S01]  /*5150*/  @!P1 IMAD R63, R3, R12, R63 ;  /* 0x0000000c033f9224 */ /* 0x000fe200078e023f */
[----:B------:R-:W-:Y:S06]  /*5160*/  BRA.U !UP0, `(.L_x_86) ;  /* 0x0000000108407547 */ /* 0x000fec000b800000 */
[----:B------:R-:W1:Y:S01]  /*5170*/  LDCU.64 UR8, c[0x4][0x80] ;  /* 0x01001000ff0877ac */ /* 0x000e620008000a00 */
[----:B------:R-:W-:Y:S01]  /*5180*/  MOV R15, 0x0 ;  /* 0x00000000000f7802 */ /* 0x000fe20000000f00 */
[----:B------:R-:W-:Y:S02]  /*5190*/  HFMA2 R12, -RZ, RZ, 0, 5.9604644775390625e-08 ;  /* 0x00000001ff0c7431 */ /* 0x000fe400000001ff */
[----:B------:R-:W-:Y:S02]  /*51a0*/  IMAD.MOV.U32 R8, RZ, RZ, 0x70 ;  /* 0x00000070ff087424 */ /* 0x000fe400078e00ff */
[----:B------:R-:W-:Y:S01]  /*51b0*/  IMAD.MOV.U32 R13, RZ, RZ, RZ ;  /* 0x000000ffff0d7224 */ /* 0x000fe200078e00ff */
[----:B------:R-:W2:Y:S01]  /*51c0*/  LDCU.64 UR6, c[0x4][0x88] ;  /* 0x01001100ff0677ac */ /* 0x000ea20008000a00 */
[----:B------:R-:W3:Y:S01]  /*51d0*/  LDC.64 R14, c[0x4][R15] ;  /* 0x010000000f0e7b82 */ /* 0x000ee20000000a00 */
[----:B------:R-:W4:Y:S01]  /*51e0*/  LDCU.64 UR4, c[0x4][0x8] ;  /* 0x01000100ff0477ac */ /* 0x000f220008000a00 */
[----:B-1----:R-:W-:Y:S01]  /*51f0*/  MOV R5, UR9 ;  /* 0x0000000900057c02 */ /* 0x002fe20008000f00 */
[----:B------:R-:W-:Y:S01]  /*5200*/  IMAD.U32 R4, RZ, RZ, UR8 ;  /* 0x00000008ff047e24 */ /* 0x000fe2000f8e00ff */
[----:B--2---:R-:W-:Y:S01]  /*5210*/  MOV R7, UR7 ;  /* 0x0000000700077c02 */ /* 0x004fe20008000f00 */
[----:B------:R-:W-:Y:S01]  /*5220*/  IMAD.U32 R6, RZ, RZ, UR6 ;  /* 0x00000006ff067e24 */ /* 0x000fe2000f8e00ff */
[----:B----4-:R-:W-:Y:S01]  /*5230*/  MOV R11, UR5 ;  /* 0x00000005000b7c02 */ /* 0x010fe20008000f00 */
[----:B------:R-:W-:Y:S02]  /*5240*/  IMAD.U32 R10, RZ, RZ, UR4 ;  /* 0x00000004ff0a7e24 */ /* 0x000fe4000f8e00ff */
[----:B------:R-:W-:Y:S07]  /*5250*/  LEPC R20, `(.L_x_86) ;  /* 0x000000001014794e */ /* 0x000fee0000000000 */
[----:B---3-5:R-:W-:Y:S05]  /*5260*/  CALL.ABS.NOINC R14 ;  /* 0x000000000e007343 */ /* 0x028fea0003c00000 */
.L_x_86:
[----:B------:R-:W-:Y:S01]  /*5270*/  LOP3.LUT P0, RZ, R150, 0x90, RZ, 0xc0, !PT ;  /* 0x0000009096ff7812 */ /* 0x000fe2000780c0ff */
[----:B------:R-:W-:Y:S11]  /*5280*/  BSSY.RECONVERGENT B6, `(.L_x_87) ;  /* 0x0000013000067945 */ /* 0x000ff60003800200 */
[----:B------:R-:W-:Y:S01]  /*5290*/  @!UPT UIADD3 URZ, UPT, UPT, URZ, URZ, URZ ;  /* 0x000000fffffff290 */ /* 0x000fe2000fffe0ff */
[----:B------:R-:W-:Y:S05]  /*52a0*/  @!P0 BRA `(.L_x_88) ;  /* 0x0000000000408947 */ /* 0x000fea0003800000 */
        /* <DEDUP_REMOVED lines=16> */
.L_x_88:
[----:B------:R-:W-:Y:S05]  /*53b0*/  BSYNC.RECONVERGENT B6 ;  /* 0x0000000000067941 */ /* 0x000fea0003800200 */
.L_x_87:
[----:B------:R-:W-:Y:S01]  /*53c0*/  ISETP.NE.U32.AND P3, PT, R124, RZ, PT ;  /* 0x000000ff7c00720c */ /* 0x000fe20003f65070 */
[----:B------:R-:W-:Y:S01]  /*53d0*/  UISETP.NE.AND UP1, UPT, UR44, URZ, UPT ;  /* 0x000000ff2c00728c */ /* 0x000fe2000bf25270 */
[----:B------:R-:W-:Y:S02]  /*53e0*/  ISETP.NE.U32.AND P4, PT, R120, RZ, PT ;  /* 0x000000ff7800720c */ /* 0x000fe40003f85070 */
[----:B------:R-:W-:Y:S02]  /*53f0*/  ISETP.NE.AND.EX P3, PT, R125, RZ, PT, P3 ;  /* 0x000000ff7d00720c */ /* 0x000fe40003f65330 */
[----:B------:R-:W-:Y:S02]  /*5400*/  PLOP3.LUT P1, PT, PT, PT, PT, 0x8, 0x80 ;  /* 0x000000000080781c */ /* 0x000fe40003f2e170 */
[----:B------:R-:W-:Y:S02]  /*5410*/  PLOP3.LUT P0, PT, PT, PT, UP1, 0x80, 0x8 ;  /* 0x000000000008781c */ /* 0x000fe40003f0f018 */
[----:B------:R-:W-:Y:S02]  /*5420*/  ISETP.NE.AND.EX P4, PT, R121, RZ, PT, P4 ;  /* 0x000000ff7900720c */ /* 0x000fe40003f85340 */
[----:B------:R-:W1:Y:S09]  /*5430*/  @UP1 LDCU.64 UR4, c[0x0][0x888] ;  /* 0x00011100ff0417ac */ /* 0x000e720008000a00 */
[----:B------:R-:W-:Y:S01]  /*5440*/  @P0 PLOP3.LUT P1, PT, P3, PT, PT, 0x80, 0x8 ;  /* 0x000000000008081c */ /* 0x000fe20001f2f070 */
[----:B-1----:R-:W-:Y:S04]  /*5450*/  @UP1 UISETP.NE.U32.AND UP0, UPT, UR4, URZ, UPT ;  /* 0x000000ff0400128c */ /* 0x002fe8000bf05070 */
[----:B------:R-:W-:Y:S04]  /*5460*/  @UP1 UISETP.NE.AND.EX UP0, UPT, UR5, URZ, UPT, UP0 ;  /* 0x000000ff0500128c */ /* 0x000fe8000bf05300 */
[----:B------:R-:W-:Y:S01]  /*5470*/  @UP1 USEL UR4, URZ, 0xffffffff, UP0 ;  /* 0xffffffffff041887 */ /* 0x000fe20008000000 */
[----:B------:R-:W-:Y:S11]  /*5480*/  @!P3 BRA `(.L_x_89) ;  /* 0x00000000002cb947 */ /* 0x000ff60003800000 */
[----:B------:R-:W-:Y:S01]  /*5490*/  ISETP.NE.U32.AND P2, PT, R122, RZ, PT ;  /* 0x000000ff7a00720c */ /* 0x000fe20003f45070 */
[----:B------:R-:W-:Y:S03]  /*54a0*/  IMAD.MOV.U32 R134, RZ, RZ, 0x1 ;  /* 0x00000001ff867424 */ /* 0x000fe600078e00ff */
[----:B------:R-:W-:Y:S11]  /*54b0*/  ISETP.NE.AND.EX P2, PT, R123, RZ, PT, P2 ;  /* 0x000000ff7b00720c */ /* 0x000ff60003f45320 */
[----:B------:R-:W-:Y:S02]  /*54c0*/  @!UPT UIADD3 URZ, UPT, UPT, URZ, URZ, URZ ;  /* 0x000000fffffff290 */ /* 0x000fe4000fffe0ff */
[----:B------:R-:W1:Y:S01]  /*54d0*/  @P2 LDC.64 R4, c[0x0][0x888] ;  /* 0x00022200ff042b82 */ /* 0x000e620000000a00 */
[----:B------:R-:W-:Y:S04]  /*54e0*/  @P2 IMAD R0, R124, UR36, RZ ;  /* 0x000000247c002c24 */ /* 0x000fe8000f8e02ff */
[----:B-1----:R-:W-:Y:S04]  /*54f0*/  @P2 IMAD.WIDE R4, R0, 0x4, R4 ;  /* 0x0000000400042825 */ /* 0x002fe800078e0204 */
[----:B------:R-:W-:Y:S01]  /*5500*/  HFMA2 R0, -RZ, RZ, 0, 5.9604644775390625e-08 ;  /* 0x00000001ff007431 */ /* 0x000fe200000001ff */
[----:B-----5:R1:W5:Y:S04]  /*5510*/  @P2 LDG.E R69, desc[UR40][R4.64] ;  /* 0x0000002804452981 */ /* 0x020368000c1e1900 */
[----:B------:R-:W-:Y:S01]  /*5520*/  @!P2 PRMT R134, R0, 0x7610, R134 ;  /* 0x000076100086a816 */ /* 0x000fe20000000086 */
[----:B-1----:R-:W2:Y:S06]  /*5530*/  @!P2 LDC R69, c[0x0][0x880] ;  /* 0x00022000ff45ab82 */ /* 0x002eac0000000800 */
.L_x_89:
[----:B------:R-:W-:Y:S05]  /*5540*/  @!P4 BRA `(.L_x_90) ;  /* 0x000000000020c947 */ /* 0x000fea0003800000 */
[----:B------:R-:W-:Y:S04]  /*5550*/  ISETP.NE.U32.AND P2, PT, R118, RZ, PT ;  /* 0x000000ff7600720c */ /* 0x000fe80003f45070 */
[----:B------:R-:W-:Y:S11]  /*5560*/  ISETP.NE.AND.EX P2, PT, R119, RZ, PT, P2 ;  /* 0x000000ff7700720c */ /* 0x000ff60003f45320 */
[----:B------:R-:W-:Y:S02]  /*5570*/  @!UPT UIADD3 URZ, UPT, UPT, URZ, URZ, URZ ;  /* 0x000000fffffff290 */ /* 0x000fe4000fffe0ff */
[----:B------:R-:W1:Y:S01]  /*5580*/  @P2 LDC.64 R4, c[0x0][0x8a8] ;  /* 0x00022a00ff042b82 */ /* 0x000e620000000a00 */
[----:B------:R-:W-:Y:S04]  /*5590*/  @P2 IMAD R0, R120, UR36, RZ ;  /* 0x0000002478002c24 */ /* 0x000fe8000f8e02ff */
[----:B-1----:R-:W-:Y:S05]  /*55a0*/  @P2 IMAD.WIDE R4, R0, 0x4, R4 ;  /* 0x0000000400042825 */ /* 0x002fea00078e0204 */
[----:B-----5:R1:W5:Y:S02]  /*55b0*/  @P2 LDG.E R66, desc[UR40][R4.64] ;  /* 0x0000002804422981 */ /* 0x020364000c1e1900 */
[----:B-1----:R-:W3:Y:S02]  /*55c0*/  @!P2 LDC R66, c[0x0][0x8a0] ;  /* 0x00022800ff42ab82 */ /* 0x002ee40000000800 */
.L_x_90:
[----:B--2--5:R-:W-:Y:S01]  /*55d0*/  @P0 FSETP.NEU.AND P4, PT, R69, RZ, PT ;  /* 0x000000ff4500020b */ /* 0x024fe20003f8d000 */
[----:B------:R-:W-:Y:S01]  /*55e0*/  IMAD.U32 R0, RZ, RZ, UR4 ;  /* 0x00000004ff007e24 */ /* 0x000fe2000f8e00ff */
[----:B------:R-:W-:Y:S01]  /*55f0*/  @P0 LOP3.LUT P2, RZ, R134, 0xff, RZ, 0xc0, !PT ;  /* 0x000000ff86ff0812 */ /* 0x000fe2000784c0ff */
[----:B------:R-:W-:Y:S01]  /*5600*/  BSSY B1, `(.L_x_91) ;  /* 0x0000038000017945 */ /* 0x000fe20003800000 */
[----:B------:R-:W-:Y:S02]  /*5610*/  @P0 SEL R3, RZ, 0xffffffff, P4 ;  /* 0xffffffffff030807 */ /* 0x000fe40002000000 */
[----:B------:R-:W-:Y:S02]  /*5620*/  CS2R R82, SRZ ;  /* 0x0000000000527805 */ /* 0x000fe4000001ff00 */
[----:B------:R-:W-:Y:S02]  /*5630*/  LEA R128, R64, UR43, 0x3 ;  /* 0x0000002b40807c11 */ /* 0x000fe4000f8e18ff */
[----:B------:R-:W-:Y:S02]  /*5640*/  CS2R R80, SRZ ;  /* 0x0000000000507805 */ /* 0x000fe4000001ff00 */
[----:B------:R-:W-:Y:S02]  /*5650*/  @P1 SEL R3, R0, R3, !P2 ;  /* 0x0000000300031207 */ /* 0x000fe40005000000 */
[----:B------:R-:W-:Y:S02]  /*5660*/  CS2R R78, SRZ ;  /* 0x00000000004e7805 */ /* 0x000fe4000001ff00 */
[----:B------:R-:W-:Y:S02]  /*5670*/  SHF.L.U32 R9, R149, 0x1f, RZ ;  /* 0x0000001f95097819 */ /* 0x000fe400000006ff */
[----:B------:R-:W-:Y:S02]  /*5680*/  CS2R R76, SRZ ;  /* 0x00000000004c7805 */ /* 0x000fe4000001ff00 */
[----:B------:R-:W-:Y:S02]  /*5690*/  @P0 LOP3.LUT R3, R3, 0x1, RZ, 0xc0, !PT ;  /* 0x0000000103030812 */ /* 0x000fe400078ec0ff */
[----:B------:R-:W-:Y:S02]  /*56a0*/  CS2R R74, SRZ ;  /* 0x00000000004a7805 */ /* 0x000fe4000001ff00 */
[----:B------:R-:W-:Y:S02]  /*56b0*/  PLOP3.LUT P5, PT, PT, PT, PT, 0x8, 0x80 ;  /* 0x000000000080781c */ /* 0x000fe40003fae170 */
[----:B------:R-:W-:Y:S02]  /*56c0*/  CS2R R72, SRZ ;  /* 0x0000000000487805 */ /* 0x000fe4000001ff00 */
[----:B------:R-:W-:Y:S11]  /*56d0*/  ISETP.NE.U32.OR P1, PT, R3, 0x1, !P0 ;  /* 0x000000010300780c */ /* 0x000ff60004725470 */
[----:B------:R-:W-:Y:S02]  /*56e0*/  @!UPT UIADD3 URZ, UPT, UPT, URZ, URZ, URZ ;  /* 0x000000fffffff290 */ /* 0x000fe4000fffe0ff */
[----:B------:R-:W-:Y:S04]  /*56f0*/  @P1 SHF.L.U32 R4, R147, 0x1f, RZ ;  /* 0x0000001f93041819 */ /* 0x000fe800000006ff */
[----:B------:R-:W1:Y:S01]  /*5700*/  @P1 SYNCS.PHASECHK.TRANS64.TRYWAIT P0, [UR43+0xa0], R4 ;  /* 0x0000a004ff0015a7 */ /* 0x000e62000800112b */
[----:B------:R2:W4:Y:S01]  /*5710*/  SYNCS.PHASECHK.TRANS64.TRYWAIT P4, [R128+URZ+0xe0], R9 ;  /* 0x0000e009800075a7 */ /* 0x00052200080811ff */
[----:B-1----:R-:W-:Y:S01]  /*5720*/  @P1 PLOP3.LUT P5, PT, P0, PT, PT, 0x8, 0x80 ;  /* 0x000000000080181c */ /* 0x002fe200007ae170 */
[----:B------:R-:W-:Y:S01]  /*5730*/  @!UPT UIADD3 URZ, UPT, UPT, URZ, URZ, URZ ;  /* 0x000000fffffff290 */ /* 0x000fe2000fffe0ff */
[----:B--2-4-:R-:W-:Y:S11]  /*5740*/  @!P1 BRA `(.L_x_92) ;  /* 0x00000000008c9947 */ /* 0x014ff60003800000 */
[----:B------:R-:W-:Y:S01]  /*5750*/  ISETP.NE.U32.AND P0, PT, RZ, UR38, PT ;  /* 0x00000026ff007c0c */ /* 0x000fe2000bf05070 */
[----:B------:R-:W-:Y:S01]  /*5760*/  BSSY B0, `(.L_x_93) ;  /* 0x0000014000007945 */ /* 0x000fe20003800000 */
[----:B------:R-:W-:Y:S02]  /*5770*/  FSETP.NEU.AND P2, PT, R69, RZ, PT ;  /* 0x000000ff4500720b */ /* 0x000fe40003f4d000 */
[----:B------:R-:W-:Y:S02]  /*5780*/  CS2R R74, SRZ ;  /* 0x00000000004a7805 */ /* 0x000fe4000001ff00 */
[----:B------:R-:W-:Y:S02]  /*5790*/  ISETP.NE.AND.EX P0, PT, RZ, UR39, PT, P0 ;  /* 0x00000027ff007c0c */ /* 0x000fe4000bf05300 */
[----:B------:R-:W-:Y:S02]  /*57a0*/  CS2R R72, SRZ ;  /* 0x0000000000487805 */ /* 0x000fe4000001ff00 */
[----:B------:R-:W-:Y:S02]  /*57b0*/  LOP3.LUT P1, RZ, R134, 0xff, RZ, 0xc0, !PT ;  /* 0x000000ff86ff7812 */ /* 0x000fe4000782c0ff */
[----:B------:R-:W-:Y:S02]  /*57c0*/  CS2R R78, SRZ ;  /* 0x00000000004e7805 */ /* 0x000fe4000001ff00 */
[----:B------:R-:W-:Y:S02]  /*57d0*/  SEL R0, RZ, 0xffffffff, P2 ;  /* 0xffffffffff007807 */ /* 0x000fe40001000000 */
[----:B------:R-:W-:Y:S02]  /*57e0*/  CS2R R76, SRZ ;  /* 0x00000000004c7805 */ /* 0x000fe4000001ff00 */
[----:B------:R-:W-:Y:S02]  /*57f0*/  SEL R3, RZ, 0xffffffff, P0 ;  /* 0xffffffffff037807 */ /* 0x000fe40000000000 */
[----:B------:R-:W-:Y:S02]  /*5800*/  CS2R R82, SRZ ;  /* 0x0000000000527805 */ /* 0x000fe4000001ff00 */
[----:B------:R-:W-:Y:S02]  /*5810*/  CS2R R80, SRZ ;  /* 0x0000000000507805 */ /* 0x000fe4000001ff00 */
[----:B------:R-:W-:Y:S04]  /*5820*/  @P3 SEL R0, R3, R0, !P1 ;  /* 0x0000000003003207 */ /* 0x000fe80004800000 */
[----:B------:R-:W-:Y:S04]  /*5830*/  LOP3.LUT R0, R0, 0x1, RZ, 0xc0, !PT ;  /* 0x0000000100007812 */ /* 0x000fe800078ec0ff */
[----:B------:R-:W-:Y:S01]  /*5840*/  ISETP.NE.U32.AND P0, PT, R0, 0x1, PT ;  /* 0x000000010000780c */ /* 0x000fe20003f05070 */
[----:B------:R-:W-:Y:S01]  /*5850*/  @!UPT UIADD3 URZ, UPT, UPT, URZ, URZ, URZ ;  /* 0x000000fffffff290 */ /* 0x000fe2000fffe0ff */
[----:B------:R-:W-:Y:S11]  /*5860*/  @!P5 BRA `(.L_x_94) ;  /* 0x00000000000cd947 */ /* 0x000ff60003800000 */
[----:B------:R-:W-:Y:S04]  /*5870*/  SHF.L.U32 R3, R147, 0x1f, RZ ;  /* 0x0000001f93037819 */ /* 0x000fe800000006ff */
[----:B------:R-:W1:Y:S02]  /*5880*/  SYNCS.PHASECHK.TRANS64.TRYWAIT P1, [UR43+0xa0], R3 ;  /* 0x0000a003ff0075a7 */ /* 0x000e64000802112b */
[----:B-1----:R-:W-:Y:S05]  /*5890*/  @!P1 BRA `(.L_x_95) ;  /* 0x0000001c00ec9947 */ /* 0x002fea0003800000 */
.L_x_94:
[----:B------:R-:W-:Y:S05]  /*58a0*/  BSYNC B0 ;  /* 0x0000000000007941 */ /* 0x000fea0003800000 */
.L_x_93:
[----:B------:R2:W4:Y:S01]  /*58b0*/  @P0 LDS.128 R72, [R144+UR43+0x200] ;  /* 0x0002002b90480984 */ /* 0x0005220008000c00 */
[----:B------:R-:W-:Y:S01]  /*58c0*/  UIADD3 UR4, UPT, UPT, UR43, 0xa8, URZ ;  /* 0x000000a82b047890 */ /* 0x000fe2000fffe0ff */
[----:B------:R-:W-:Y:S02]  /*58d0*/  LOP3.LUT R147, R147, 0x1, RZ, 0x3c, !PT ;  /* 0x0000000193937812 */ /* 0x000fe400078e3cff */
[----:B------:R2:W1:Y:S01]  /*58e0*/  @P0 LDS.128 R76, [R144+UR43+0xa00] ;  /* 0x000a002b904c0984 */ /* 0x0004620008000c00 */
[----:B------:R-:W-:Y:S03]  /*58f0*/  UPRMT UR4, UR37, 0x654, UR4 ;  /* 0x0000065425047896 */ /* 0x000fe60008000004 */
[----:B------:R2:W1:Y:S01]  /*5900*/  @P0 LDS.128 R80, [R144+UR43+0x1200] ;  /* 0x0012002b90500984 */ /* 0x0004620008000c00 */
[----:B------:R-:W-:Y:S01]  /*5910*/  @!PT LDS RZ, [RZ] ;  /* 0x00000000fffff984 */ /* 0x000fe20000000800 */
[----:B------:R-:W-:Y:S01]  /*5920*/  @!PT LDS RZ, [RZ] ;  /* 0x00000000fffff984 */ /* 0x000fe20000000800 */
[----:B------:R-:W-:Y:S01]  /*5930*/  @!PT LDS RZ, [RZ] ;  /* 0x00000000fffff984 */ /* 0x000fe20000000800 */
[----:B------:R-:W-:Y:S01]  /*5940*/  @!PT LDS RZ, [RZ] ;  /* 0x00000000fffff984 */ /* 0x000fe20000000800 */
[----:B------:R5:W-:Y:S06]  /*5950*/  MEMBAR.ALL.CTA ;  /* 0x0000000000007992 */ /* 0x000bec0000008000 */
[----:B-----5:R-:W5:Y:S02]  /*5960*/  FENCE.VIEW.ASYNC.S ;  /* 0x00000000000073c6 */ /* 0x020f640000000000 */
[----:B-----5:R-:W-:Y:S01]  /*5970*/  SYNCS.ARRIVE.TRANS64.RED.A1T0 RZ, [UR4], RZ ;  /* 0x000000ffffff79a7 */ /* 0x020fe20008100404 */
.L_x_92:
[----:B------:R-:W-:Y:S05]  /*5980*/  BSYNC B1 ;  /* 0x0000000000017941 */ /* 0x000fea0003800000 */
.L_x_91:
[----:B-1----:R-:W-:Y:S04]  /*5990*/  LEA.HI R0, R64, R64, RZ, 0x1 ;  /* 0x0000004040007211 */ /* 0x002fe800078f08ff */
[----:B------:R-:W-:Y:S02]  /*59a0*/  SHF.R.U32.HI R7, RZ, 0x1, R0 ;  /* 0x00000001ff077819 */ /* 0x000fe40000011600 */
[----:B------:R-:W-:Y:S03]  /*59b0*/  LOP3.LUT R5, R0, 0xffe, RZ, 0xc0, !PT ;  /* 0x00000ffe00057812 */ /* 0x000fe600078ec0ff */
[----:B------:R-:W-:Y:S02]  /*59c0*/  IMAD R3, R7, 0x60, R2 ;  /* 0x0000006007037824 */ /* 0x000fe400078e0202 */
[----:B------:R-:W-:Y:S04]  /*59d0*/  IMAD.IADD R0, R64, 0x1, -R5 ;  /* 0x0000000140007824 */ /* 0x000fe800078e0a05 */
[----:B------:R-:W-:Y:S05]  /*59e0*/  IMAD R67, R0, 0x100000, R3 ;  /* 0x0010000000437824 */ /* 0x000fea00078e0203 */
[----:B------:R-:W-:Y:S04]  /*59f0*/  SHF.R.U32.HI R4, RZ, 0x15, R67 ;  /* 0x00000015ff047819 */ /* 0x000fe80000011643 */
[----:B------:R-:W-:Y:S01]  /*5a00*/  LOP3.LUT P0, RZ, R4, 0x3, R145, 0x48, !PT ;  /* 0x0000000304ff7812 */ /* 0x000fe20007804891 */
[----:B------:R-:W-:Y:S01]  /*5a10*/  @!UPT UIADD3 URZ, UPT, UPT, URZ, URZ, URZ ;  /* 0x000000fffffff290 */ /* 0x000fe2000fffe0ff */
[----:B------:R-:W-:Y:S11]  /*5a20*/  @P4 BRA `(.L_x_96) ;  /* 0x0000000000084947 */ /* 0x000ff60003800000 */
[----:B------:R-:W1:Y:S02]  /*5a30*/  SYNCS.PHASECHK.TRANS64.TRYWAIT P1, [R128+URZ+0xe0], R9 ;  /* 0x0000e009800075a7 */ /* 0x000e6400080211ff */
[----:B-1----:R-:W-:Y:S05]  /*5a40*/  @!P1 BRA `(.L_x_97) ;  /* 0x0000001c00989947 */ /* 0x002fea0003800000 */
.L_x_96:
[----:B------:R-:W-:Y:S05]  /*5a50*/  @!P0 BRA `(.L_x_98) ;  /* 0x0000000000408947 */ /* 0x000fea0003800000 */
[----:B------:R-:W1:Y:S01]  /*5a60*/  LDCU.64 UR8, c[0x4][0x70] ;  /* 0x01000e00ff0877ac */ /* 0x000e620008000a00 */
[----:B------:R-:W-:Y:S01]  /*5a70*/  MOV R15, 0x0 ;  /* 0x00000000000f7802 */ /* 0x000fe20000000f00 */
[----:B------:R-:W-:Y:S02]  /*5a80*/  HFMA2 R12, -RZ, RZ, 0, 5.9604644775390625e-08 ;  /* 0x00000001ff0c7431 */ /* 0x000fe400000001ff */
[----:B------:R-:W-:Y:S02]  /*5a90*/  IMAD.MOV.U32 R8, RZ, RZ, 0x192 ;  /* 0x00000192ff087424 */ /* 0x000fe400078e00ff */
[----:B------:R-:W-:Y:S01]  /*5aa0*/  IMAD.MOV.U32 R13, RZ, RZ, RZ ;  /* 0x000000ffff0d7224 */ /* 0x000fe200078e00ff */
[----:B------:R-:W5:Y:S01]  /*5ab0*/  LDCU.64 UR6, c[0x4][0x78] ;  /* 0x01000f00ff0677ac */ /* 0x000f620008000a00 */
[----:B------:R-:W2:Y:S01]  /*5ac0*/  LDC.64 R14, c[0x4][R15] ;  /* 0x010000000f0e7b82 */ /* 0x000ea20000000a00 */
[----:B------:R-:W3:Y:S01]  /*5ad0*/  LDCU.64 UR4, c[0x4][0x10] ;  /* 0x01000200ff0477ac */ /* 0x000ee20008000a00 */
[----:B-1----:R-:W-:Y:S01]  /*5ae0*/  MOV R5, UR9 ;  /* 0x0000000900057c02 */ /* 0x002fe20008000f00 */
[----:B------:R-:W-:Y:S01]  /*5af0*/  IMAD.U32 R4, RZ, RZ, UR8 ;  /* 0x00000008ff047e24 */ /* 0x000fe2000f8e00ff */
[----:B-----5:R-:W-:Y:S01]  /*5b00*/  MOV R7, UR7 ;  /* 0x0000000700077c02 */ /* 0x020fe20008000f00 */
[----:B------:R-:W-:Y:S01]  /*5b10*/  IMAD.U32 R6, RZ, RZ, UR6 ;  /* 0x00000006ff067e24 */ /* 0x000fe2000f8e00ff */
[----:B---3--:R-:W-:Y:S01]  /*5b20*/  MOV R11, UR5 ;  /* 0x00000005000b7c02 */ /* 0x008fe20008000f00 */
[----:B------:R-:W-:Y:S02]  /*5b30*/  IMAD.U32 R10, RZ, RZ, UR4 ;  /* 0x00000004ff0a7e24 */ /* 0x000fe4000f8e00ff */
[----:B------:R-:W-:Y:S07]  /*5b40*/  LEPC R20, `(.L_x_98) ;  /* 0x000000001014794e */ /* 0x000fee0000000000 */
[----:B--2-4-:R-:W-:Y:S05]  /*5b50*/  CALL.ABS.NOINC R14 ;  /* 0x000000000e007343 */ /* 0x014fea0003c00000 */
.L_x_98:
[----:B------:R-:W-:Y:S05]  /*5b60*/  WARPSYNC.ALL ;  /* 0x0000000000007948 */ /* 0x000fea0003800000 */
[C---:B------:R-:W-:Y:S01]  /*5b70*/  R2UR UR4, R67.reuse ;  /* 0x00000000430472ca */ /* 0x040fe200000e0000 */
[----:B------:R-:W-:Y:S05]  /*5b80*/  VIADD R0, R67, 0x20 ;  /* 0x0000002043007836 */ /* 0x000fea0000000000 */
[----:B------:R-:W-:Y:S04]  /*5b90*/  SHF.R.U32.HI R0, RZ, 0x15, R0 ;  /* 0x00000015ff007819 */ /* 0x000fe80000011600 */
[----:B------:R-:W-:Y:S03]  /*5ba0*/  LOP3.LUT P0, RZ, R0, 0x3, R145, 0x48, !PT ;  /* 0x0000000300ff7812 */ /* 0x000fe60007804891 */
[----:B------:R-:W1:Y:S01]  /*5bb0*/  LDTM.16dp32bit_t0_t15.x16 R40, tmem[UR4] ;  /* 0x00000004002879ee */ /* 0x000e620008a00000 */
[----:B------:R-:W1:Y:S09]  /*5bc0*/  LDTM.16dp32bit_t16_t31.x16 R40, tmem[UR4+0x10] ;  /* 0x00001004002879ee */ /* 0x000e720008a20000 */
[----:B-1----:R-:W-:Y:S05]  /*5bd0*/  @!P0 BRA `(.L_x_99) ;  /* 0x0000000000408947 */ /* 0x002fea0003800000 */
        /* <DEDUP_REMOVED lines=16> */
.L_x_99:
[----:B------:R-:W-:Y:S05]  /*5ce0*/  WARPSYNC.ALL ;  /* 0x0000000000007948 */ /* 0x000fea0003800000 */
[C---:B------:R-:W-:Y:S01]  /*5cf0*/  R2UR UR4, R67.reuse ;  /* 0x00000000430472ca */ /* 0x040fe200000e0000 */
[----:B------:R-:W-:Y:S05]  /*5d00*/  VIADD R0, R67, 0x40 ;  /* 0x0000004043007836 */ /* 0x000fea0000000000 */
[----:B------:R-:W-:Y:S04]  /*5d10*/  SHF.R.U32.HI R0, RZ, 0x15, R0 ;  /* 0x00000015ff007819 */ /* 0x000fe80000011600 */
[----:B------:R-:W-:Y:S03]  /*5d20*/  LOP3.LUT P0, RZ, R0, 0x3, R145, 0x48, !PT ;  /* 0x0000000300ff7812 */ /* 0x000fe60007804891 */
[----:B------:R-:W1:Y:S01]  /*5d30*/  LDTM.16dp32bit_t0_t15.x16 R24, tmem[UR4+0x20] ;  /* 0x00002004001879ee */ /* 0x000e620008a00000 */
        /* <DEDUP_REMOVED lines=18> */
.L_x_100:
[----:B------:R-:W-:Y:S01]  /*5e60*/  LOP3.LUT P0, RZ, R143, 0x60, RZ, 0xc0, !PT ;  /* 0x000000608fff7812 */ /* 0x000fe2000780c0ff */
[----:B------:R-:W-:Y:S05]  /*5e70*/  WARPSYNC.ALL ;  /* 0x0000000000007948 */ /* 0x000fea0003800000 */
[----:B------:R-:W-:Y:S01]  /*5e80*/  R2UR UR4, R67 ;  /* 0x00000000430472ca */ /* 0x000fe200000e0000 */
[C---:B---3--:R-:W-:Y:S01]  /*5e90*/  FMUL R40, R66.reuse, R40 ;  /* 0x0000002842287220 */ /* 0x048fe20000400000 */
[-C--:B----4-:R-:W-:Y:S01]  /*5ea0*/  F2FP.F16.E4M3.UNPACK_B R70, R72.reuse ;  /* 0x00000048ff46723e */ /* 0x090fe200020006ff */
[C---:B------:R-:W-:Y:S01]  /*5eb0*/  FMUL R41, R66.reuse, R41 ;  /* 0x0000002942297220 */ /* 0x040fe20000400000 */
[----:B------:R-:W-:Y:S01]  /*5ec0*/  F2FP.F16.E4M3.UNPACK_B R72, R72.H1 ;  /* 0x00000048ff48723e */ /* 0x000fe200030006ff */
[C---:B------:R-:W-:Y:S01]  /*5ed0*/  FMUL R44, R66.reuse, R44 ;  /* 0x0000002c422c7220 */ /* 0x040fe20000400000 */
[-C--:B------:R-:W-:Y:S01]  /*5ee0*/  F2FP.F16.E4M3.UNPACK_B R93, R73.reuse ;  /* 0x00000049ff5d723e */ /* 0x080fe200020006ff */
[--C-:B------:R-:W-:Y:S01]  /*5ef0*/  HADD2.F32 R68, -RZ, R70.reuse.H0_H0 ;  /* 0x20000046ff447230 */ /* 0x100fe20000004100 */
[----:B------:R-:W-:Y:S01]  /*5f00*/  F2FP.F16.E4M3.UNPACK_B R91, R73.H1 ;  /* 0x00000049ff5b723e */ /* 0x000fe200030006ff */
[----:B------:R-:W-:Y:S02]  /*5f10*/  HADD2.F32 R70, -RZ, R70.H1_H1 ;  /* 0x30000046ff467230 */ /* 0x000fe40000004100 */
[C---:B------:R-:W-:Y:S01]  /*5f20*/  FMUL R45, R66.reuse, R45 ;  /* 0x0000002d422d7220 */ /* 0x040fe20000400000 */
[--C-:B------:R-:W-:Y:S02]  /*5f30*/  HADD2.F32 R71, -RZ, R72.reuse.H0_H0 ;  /* 0x20000048ff477230 */ /* 0x100fe40000004100 */
[C---:B------:R-:W-:Y:S01]  /*5f40*/  FFMA R40, R69.reuse, R68, R40 ;  /* 0x0000004445287223 */ /* 0x040fe20000000028 */
[----:B------:R-:W-:Y:S01]  /*5f50*/  F2FP.F16.E4M3.UNPACK_B R89, R74 ;  /* 0x0000004aff59723e */ /* 0x000fe200020006ff */
[----:B------:R-:W-:Y:S01]  /*5f60*/  LDTM.16dp32bit_t0_t15.x16 R4, tmem[UR4+0x40] ;  /* 0x00004004000479ee */ /* 0x000fe20008a00000 */
[----:B------:R-:W1:Y:S01]  /*5f70*/  LDTM.16dp32bit_t16_t31.x16 R4, tmem[UR4+0x50] ;  /* 0x00005004000479ee */ /* 0x000e620008a20000 */
[----:B------:R-:W-:Y:S01]  /*5f80*/  NOP ;  /* 0x0000000000007918 */ /* 0x000fe20000000000 */
[C---:B------:R-:W-:Y:S01]  /*5f90*/  FFMA R41, R69.reuse, R70, R41 ;  /* 0x0000004645297223 */ /* 0x040fe20000000029 */
[--C-:B------:R-:W-:Y:S02]  /*5fa0*/  HADD2.F32 R73, -RZ, R93.reuse.H0_H0 ;  /* 0x2000005dff497230 */ /* 0x100fe40000004100 */
[C---:B------:R-:W-:Y:S01]  /*5fb0*/  FMUL R48, R66.reuse, R48 ;  /* 0x0000003042307220 */ /* 0x040fe20000400000 */
[----:B------:R-:W-:Y:S01]  /*5fc0*/  F2FP.F16.E4M3.UNPACK_B R87, R74.H1 ;  /* 0x0000004aff57723e */ /* 0x000fe200030006ff */
[----:B------:R-:W-:Y:S02]  /*5fd0*/  HADD2.F32 R74, -RZ, R93.H1_H1 ;  /* 0x3000005dff4a7230 */ /* 0x000fe40000004100 */
[C---:B------:R-:W-:Y:S01]  /*5fe0*/  FMUL R49, R66.reuse, R49 ;  /* 0x0000003142317220 */ /* 0x040fe20000400000 */
[C---:B------:R-:W-:Y:S01]  /*5ff0*/  FMUL R52, R66.reuse, R52 ;  /* 0x0000003442347220 */ /* 0x040fe20000400000 */
[----:B------:R-:W-:Y:S01]  /*6000*/  F2FP.F16.E4M3.UNPACK_B R85, R75 ;  /* 0x0000004bff55723e */ /* 0x000fe200020006ff */
[C---:B------:R-:W-:Y:S01]  /*6010*/  FMUL R53, R66.reuse, R53 ;  /* 0x0000003542357220 */ /* 0x040fe20000400000 */
[C---:B------:R-:W-:Y:S01]  /*6020*/  FMUL R24, R66.reuse, R24 ;  /* 0x0000001842187220 */ /* 0x040fe20000400000 */
[----:B------:R-:W-:Y:S01]  /*6030*/  F2FP.F16.E4M3.UNPACK_B R84, R75.H1 ;  /* 0x0000004bff54723e */ /* 0x000fe200030006ff */
[----:B------:R-:W-:Y:S02]  /*6040*/  HADD2.F32 R72, -RZ, R72.H1_H1 ;  /* 0x30000048ff487230 */ /* 0x000fe40000004100 */
[C---:B------:R-:W-:Y:S01]  /*6050*/  FMUL R25, R66.reuse, R25 ;  /* 0x0000001942197220 */ /* 0x040fe20000400000 */
[C---:B------:R-:W-:Y:S01]  /*6060*/  FMUL R0, R66.reuse, R28 ;  /* 0x0000001c42007220 */ /* 0x040fe20000400000 */
[----:B------:R-:W-:Y:S01]  /*6070*/  F2FP.F16.E4M3.UNPACK_B R86, R76 ;  /* 0x0000004cff56723e */ /* 0x000fe200020006ff */
[--C-:B------:R-:W-:Y:S02]  /*6080*/  HADD2.F32 R75, -RZ, R91.reuse.H0_H0 ;  /* 0x2000005bff4b7230 */ /* 0x100fe40000004100 */
[C---:B------:R-:W-:Y:S01]  /*6090*/  FMUL R3, R66.reuse, R29 ;  /* 0x0000001d42037220 */ /* 0x040fe20000400000 */
[C---:B------:R-:W-:Y:S01]  /*60a0*/  FMUL R22, R66.reuse, R32 ;  /* 0x0000002042167220 */ /* 0x040fe20000400000 */
[----:B------:R-:W-:Y:S01]  /*60b0*/  F2FP.F16.E4M3.UNPACK_B R88, R76.H1 ;  /* 0x0000004cff58723e */ /* 0x000fe200030006ff */
[----:B------:R-:W-:Y:S02]  /*60c0*/  HADD2.F32 R76, -RZ, R91.H1_H1 ;  /* 0x3000005bff4c7230 */ /* 0x000fe40000004100 */
[----:B------:R-:W-:Y:S01]  /*60d0*/  FMUL R23, R66, R33 ;  /* 0x0000002142177220 */ /* 0x000fe20000400000 */
[----:B------:R-:W-:Y:S01]  /*60e0*/  R2UR UR5, R128 ;  /* 0x00000000800572ca */ /* 0x000fe200000e0000 */
[C---:B-1----:R-:W-:Y:S01]  /*60f0*/  FMUL R4, R66.reuse, R4 ;  /* 0x0000000442047220 */ /* 0x042fe20000400000 */
[C---:B------:R-:W-:Y:S01]  /*6100*/  FMUL R42, R66.reuse, R42 ;  /* 0x0000002a422a7220 */ /* 0x040fe20000400000 */
[C---:B------:R-:W-:Y:S01]  /*6110*/  FMUL R43, R66.reuse, R43 ;  /* 0x0000002b422b7220 */ /* 0x040fe20000400000 */
[----:B------:R-:W-:Y:S01]  /*6120*/  F2FP.F16.E4M3.UNPACK_B R90, R77 ;  /* 0x0000004dff5a723e */ /* 0x000fe200020006ff */
[C---:B------:R-:W-:Y:S01]  /*6130*/  FMUL R46, R66.reuse, R46 ;  /* 0x0000002e422e7220 */ /* 0x040fe20000400000 */
[C---:B------:R-:W-:Y:S01]  /*6140*/  FFMA R42, R69.reuse, R71, R42 ;  /* 0x00000047452a7223 */ /* 0x040fe2000000002a */
[----:B------:R-:W-:Y:S01]  /*6150*/  F2FP.F16.E4M3.UNPACK_B R92, R77.H1 ;  /* 0x0000004dff5c723e */ /* 0x000fe200030006ff */
[--C-:B------:R-:W-:Y:S02]  /*6160*/  HADD2.F32 R77, -RZ, R89.reuse.H0_H0 ;  /* 0x20000059ff4d7230 */ /* 0x100fe40000004100 */
[C---:B------:R-:W-:Y:S01]  /*6170*/  FFMA R43, R69.reuse, R72, R43 ;  /* 0x00000048452b7223 */ /* 0x040fe2000000002b */
[-C--:B------:R-:W-:Y:S01]  /*6180*/  F2FP.F16.E4M3.UNPACK_B R94, R78.reuse ;  /* 0x0000004eff5e723e */ /* 0x080fe200020006ff */
[C---:B------:R-:W-:Y:S01]  /*6190*/  FMUL R47, R66.reuse, R47 ;  /* 0x0000002f422f7220 */ /* 0x040fe20000400000 */
[----:B------:R-:W-:Y:S01]  /*61a0*/  HADD2.F32 R91, -RZ, R92.H0_H0 ;  /* 0x2000005cff5b7230 */ /* 0x000fe20000004100 */
[----:B------:R-:W-:Y:S01]  /*61b0*/  F2FP.F16.E4M3.UNPACK_B R96, R78.H1 ;  /* 0x0000004eff60723e */ /* 0x000fe200030006ff */
[----:B------:R-:W-:Y:S02]  /*61c0*/  HADD2.F32 R78, -RZ, R89.H1_H1 ;  /* 0x30000059ff4e7230 */ /* 0x000fe40000004100 */
[C---:B------:R-:W-:Y:S01]  /*61d0*/  FFMA R44, R69.reuse, R73, R44 ;  /* 0x00000049452c7223 */ /* 0x040fe2000000002c */
[--C-:B------:R-:W-:Y:S01]  /*61e0*/  HADD2.F32 R89, -RZ, R90.reuse.H0_H0 ;  /* 0x2000005aff597230 */ /* 0x100fe20000004100 */
[-C--:B------:R-:W-:Y:S01]  /*61f0*/  F2FP.F16.E4M3.UNPACK_B R98, R79.reuse ;  /* 0x0000004fff62723e */ /* 0x080fe200020006ff */
[C---:B------:R-:W-:Y:S01]  /*6200*/  FFMA R45, R69.reuse, R74, R45 ;  /* 0x0000004a452d7223 */ /* 0x040fe2000000002d */
[----:B------:R-:W-:Y:S01]  /*6210*/  HADD2.F32 R90, -RZ, R90.H1_H1 ;  /* 0x3000005aff5a7230 */ /* 0x000fe20000004100 */
[----:B------:R-:W-:Y:S01]  /*6220*/  F2FP.F16.E4M3.UNPACK_B R100, R79.H1 ;  /* 0x0000004fff64723e */ /* 0x000fe200030006ff */
[--C-:B------:R-:W-:Y:S01]  /*6230*/  HADD2.F32 R79, -RZ, R87.reuse.H0_H0 ;  /* 0x20000057ff4f7230 */ /* 0x100fe20000004100 */
[-C--:B------:R-:W-:Y:S01]  /*6240*/  F2FP.F16.E4M3.UNPACK_B R102, R80.reuse ;  /* 0x00000050ff66723e */ /* 0x080fe200020006ff */
[----:B------:R-:W-:Y:S01]  /*6250*/  UIADD3 UR5, UPT, UPT, UR5, 0x100, URZ ;  /* 0x0000010005057890 */ /* 0x000fe2000fffe0ff */
[----:B------:R-:W-:Y:S01]  /*6260*/  F2FP.F16.E4M3.UNPACK_B R104, R80.H1 ;  /* 0x00000050ff68723e */ /* 0x000fe200030006ff */
[----:B------:R-:W-:Y:S01]  /*6270*/  FFMA R46, R69, R75, R46 ;  /* 0x0000004b452e7223 */ /* 0x000fe2000000002e */
[----:B------:R-:W-:Y:S01]  /*6280*/  F2FP.SATFINITE.E4M3.F32.PACK_AB_MERGE_C R128, R43, R42, RZ ;  /* 0x0000002a2b80723e */ /* 0x000fe200048070ff */
[----:B------:R-:W-:Y:S01]  /*6290*/  UPRMT UR5, UR37, 0x654, UR5 ;  /* 0x0000065425057896 */ /* 0x000fe20008000005 */
[C---:B------:R-:W-:Y:S01]  /*62a0*/  FFMA R47, R69.reuse, R76, R47 ;  /* 0x0000004c452f7223 */ /* 0x040fe2000000002f */
[----:B------:R-:W-:Y:S01]  /*62b0*/  FFMA R48, R69, R77, R48 ;  /* 0x0000004d45307223 */ /* 0x000fe20000000030 */
[----:B------:R-:W-:Y:S01]  /*62c0*/  F2FP.SATFINITE.E4M3.F32.PACK_AB_MERGE_C R128, R41, R40, R128 ;  /* 0x000000282980723e */ /* 0x000fe20004807080 */
[----:B------:R-:W-:Y:S01]  /*62d0*/  FFMA R49, R69, R78, R49 ;  /* 0x0000004e45317223 */ /* 0x000fe20000000031 */
[----:B------:R-:W-:Y:S01]  /*62e0*/  HADD2.F32 R80, -RZ, R87.H1_H1 ;  /* 0x30000057ff507230 */ /* 0x000fe20000004100 */
[----:B------:R-:W-:Y:S01]  /*62f0*/  F2FP.SATFINITE.E4M3.F32.PACK_AB_MERGE_C R129, R47, R46, RZ ;  /* 0x0000002e2f81723e */ /* 0x000fe200048070ff */
[--C-:B------:R-:W-:Y:S02]  /*6300*/  HADD2.F32 R93, -RZ, R94.reuse.H0_H0 ;  /* 0x2000005eff5d7230 */ /* 0x100fe40000004100 */
[C---:B------:R-:W-:Y:S01]  /*6310*/  FMUL R5, R66.reuse, R5 ;  /* 0x0000000542057220 */ /* 0x040fe20000400000 */
[----:B------:R-:W-:Y:S01]  /*6320*/  SYNCS.ARRIVE.TRANS64.RED.A1T0 RZ, [UR5], RZ ;  /* 0x000000ffffff79a7 */ /* 0x000fe20008100405 */
[----:B------:R-:W-:Y:S01]  /*6330*/  F2FP.SATFINITE.E4M3.F32.PACK_AB_MERGE_C R129, R45, R44, R129 ;  /* 0x0000002c2d81723e */ /* 0x000fe20004807081 */
[----:B------:R-:W-:Y:S02]  /*6340*/  HADD2.F32 R94, -RZ, R94.H1_H1 ;  /* 0x3000005eff5e7230 */ /* 0x000fe40000004100 */
[C---:B------:R-:W-:Y:S01]  /*6350*/  FMUL R8, R66.reuse, R8 ;  /* 0x0000000842087220 */ /* 0x040fe20000400000 */
[--C-:B------:R-:W-:Y:S02]  /*6360*/  HADD2.F32 R97, -RZ, R98.reuse.H0_H0 ;  /* 0x20000062ff617230 */ /* 0x100fe40000004100 */
[C---:B------:R-:W-:Y:S01]  /*6370*/  FMUL R9, R66.reuse, R9 ;  /* 0x0000000942097220 */ /* 0x040fe20000400000 */
[----:B------:R-:W-:Y:S02]  /*6380*/  HADD2.F32 R98, -RZ, R98.H1_H1 ;  /* 0x30000062ff627230 */ /* 0x000fe40000004100 */
[C---:B------:R-:W-:Y:S01]  /*6390*/  FMUL R12, R66.reuse, R12 ;  /* 0x0000000c420c7220 */ /* 0x040fe20000400000 */
[--C-:B------:R-:W-:Y:S02]  /*63a0*/  HADD2.F32 R101, -RZ, R102.reuse.H0_H0 ;  /* 0x20000066ff657230 */ /* 0x100fe40000004100 */
[C---:B------:R-:W-:Y:S01]  /*63b0*/  FMUL R13, R66.reuse, R13 ;  /* 0x0000000d420d7220 */ /* 0x040fe20000400000 */
[----:B------:R-:W-:Y:S02]  /*63c0*/  HADD2.F32 R102, -RZ, R102.H1_H1 ;  /* 0x30000066ff667230 */ /* 0x000fe40000004100 */
[C---:B------:R-:W-:Y:S01]  /*63d0*/  FMUL R16, R66.reuse, R16 ;  /* 0x0000001042107220 */ /* 0x040fe20000400000 */
[C---:B------:R-:W-:Y:S01]  /*63e0*/  FMUL R17, R66.reuse, R17 ;  /* 0x0000001142117220 */ /* 0x040fe20000400000 */
[-C--:B------:R-:W-:Y:S01]  /*63f0*/  F2FP.F16.E4M3.UNPACK_B R106, R81.reuse ;  /* 0x00000051ff6a723e */ /* 0x080fe200020006ff */
[C---:B------:R-:W-:Y:S01]  /*6400*/  FMUL R50, R66.reuse, R50 ;  /* 0x0000003242327220 */ /* 0x040fe20000400000 */
[----:B------:R-:W-:Y:S01]  /*6410*/  F2FP.F16.E4M3.UNPACK_B R108, R81.H1 ;  /* 0x00000051ff6c723e */ /* 0x000fe200030006ff */
[--C-:B------:R-:W-:Y:S01]  /*6420*/  HADD2.F32 R81, -RZ, R85.reuse.H0_H0 ;  /* 0x20000055ff517230 */ /* 0x100fe20000004100 */
[-C--:B------:R-:W-:Y:S01]  /*6430*/  F2FP.F16.E4M3.UNPACK_B R110, R82.reuse ;  /* 0x00000052ff6e723e */ /* 0x080fe200020006ff */
[C---:B------:R-:W-:Y:S01]  /*6440*/  FFMA R50, R69.reuse, R79, R50 ;  /* 0x0000004f45327223 */ /* 0x040fe20000000032 */
[----:B------:R-:W-:Y:S01]  /*6450*/  HADD2.F32 R105, -RZ, R106.H0_H0 ;  /* 0x2000006aff697230 */ /* 0x000fe20000004100 */
[----:B------:R-:W-:Y:S01]  /*6460*/  F2FP.F16.E4M3.UNPACK_B R112, R82.H1 ;  /* 0x00000052ff70723e */ /* 0x000fe200030006ff */
[----:B------:R-:W-:Y:S02]  /*6470*/  HADD2.F32 R82, -RZ, R85.H1_H1 ;  /* 0x30000055ff527230 */ /* 0x000fe40000004100 */
[C---:B------:R-:W-:Y:S01]  /*6480*/  FMUL R51, R66.reuse, R51 ;  /* 0x0000003342337220 */ /* 0x040fe20000400000 */
[-C--:B------:R-:W-:Y:S01]  /*6490*/  F2FP.F16.E4M3.UNPACK_B R114, R83.reuse ;  /* 0x00000053ff72723e */ /* 0x080fe200020006ff */
[----:B------:R-:W-:Y:S01]  /*64a0*/  HADD2.F32 R85, -RZ, R86.H0_H0 ;  /* 0x20000056ff557230 */ /* 0x000fe20000004100 */
[----:B------:R-:W-:Y:S01]  /*64b0*/  F2FP.F16.E4M3.UNPACK_B R116, R83.H1 ;  /* 0x00000053ff74723e */ /* 0x000fe200030006ff */
[----:B------:R-:W-:Y:S02]  /*64c0*/  HADD2.F32 R83, -RZ, R84.H0_H0 ;  /* 0x20000054ff537230 */ /* 0x000fe40000004100 */
[C---:B------:R-:W-:Y:S01]  /*64d0*/  FFMA R51, R69.reuse, R80, R51 ;  /* 0x0000005045337223 */ /* 0x040fe20000000033 */
[C---:B------:R-:W-:Y:S01]  /*64e0*/  FFMA R52, R69.reuse, R81, R52 ;  /* 0x0000005145347223 */ /* 0x040fe20000000034 */
[----:B------:R-:W-:Y:S01]  /*64f0*/  FFMA R53, R69, R82, R53 ;  /* 0x0000005245357223 */ /* 0x000fe20000000035 */
[----:B------:R-:W-:Y:S02]  /*6500*/  HADD2.F32 R86, -RZ, R86.H1_H1 ;  /* 0x30000056ff567230 */ /* 0x000fe40000004100 */
[C---:B------:R-:W-:Y:S01]  /*6510*/  FMUL R54, R66.reuse, R54 ;  /* 0x0000003642367220 */ /* 0x040fe20000400000 */
[----:B------:R-:W-:Y:S01]  /*6520*/  HADD2.F32 R84, -RZ, R84.H1_H1 ;  /* 0x30000054ff547230 */ /* 0x000fe20000004100 */
[----:B------:R-:W-:Y:S01]  /*6530*/  F2FP.SATFINITE.E4M3.F32.PACK_AB_MERGE_C R130, R51, R50, RZ ;  /* 0x000000323382723e */ /* 0x000fe200048070ff */
[----:B------:R-:W-:Y:S02]  /*6540*/  HADD2.F32 R106, -RZ, R106.H1_H1 ;  /* 0x3000006aff6a7230 */ /* 0x000fe40000004100 */
[----:B------:R-:W-:Y:S01]  /*6550*/  FFMA R54, R69, R83, R54 ;  /* 0x0000005345367223 */ /* 0x000fe20000000036 */
[--C-:B------:R-:W-:Y:S01]  /*6560*/  HADD2.F32 R109, -RZ, R110.reuse.H0_H0 ;  /* 0x2000006eff6d7230 */ /* 0x100fe20000004100 */
[----:B------:R-:W-:Y:S01]  /*6570*/  F2FP.SATFINITE.E4M3.F32.PACK_AB_MERGE_C R130, R49, R48, R130 ;  /* 0x000000303182723e */ /* 0x000fe20004807082 */
[----:B------:R-:W-:Y:S02]  /*6580*/  HADD2.F32 R110, -RZ, R110.H1_H1 ;  /* 0x3000006eff6e7230 */ /* 0x000fe40000004100 */
[C---:B------:R-:W-:Y:S01]  /*6590*/  FMUL R55, R66.reuse, R55 ;  /* 0x0000003742377220 */ /* 0x040fe20000400000 */
[--C-:B------:R-:W-:Y:S02]  /*65a0*/  HADD2.F32 R87, -RZ, R88.reuse.H0_H0 ;  /* 0x20000058ff577230 */ /* 0x100fe40000004100 */
[C---:B------:R-:W-:Y:S01]  /*65b0*/  FMUL R26, R66.reuse, R26 ;  /* 0x0000001a421a7220 */ /* 0x040fe20000400000 */
[----:B------:R-:W-:Y:S02]  /*65c0*/  HADD2.F32 R88, -RZ, R88.H1_H1 ;  /* 0x30000058ff587230 */ /* 0x000fe40000004100 */
[C---:B------:R-:W-:Y:S01]  /*65d0*/  FFMA R55, R69.reuse, R84, R55 ;  /* 0x0000005445377223 */ /* 0x040fe20000000037 */
[C---:B------:R-:W-:Y:S01]  /*65e0*/  FFMA R24, R69.reuse, R85, R24 ;  /* 0x0000005545187223 */ /* 0x040fe20000000018 */
[C---:B------:R-:W-:Y:S01]  /*65f0*/  FFMA R25, R69.reuse, R86, R25 ;  /* 0x0000005645197223 */ /* 0x040fe20000000019 */
[----:B------:R-:W-:Y:S01]  /*6600*/  FFMA R26, R69, R87, R26 ;  /* 0x00000057451a7223 */ /* 0x000fe2000000001a */
[--C-:B------:R-:W-:Y:S01]  /*6610*/  HADD2.F32 R113, -RZ, R114.reuse.H0_H0 ;  /* 0x20000072ff717230 */ /* 0x100fe20000004100 */
[----:B------:R-:W-:Y:S01]  /*6620*/  F2FP.SATFINITE.E4M3.F32.PACK_AB_MERGE_C R131, R55, R54, RZ ;  /* 0x000000363783723e */ /* 0x000fe200048070ff */
[----:B------:R-:W-:Y:S02]  /*6630*/  HADD2.F32 R114, -RZ, R114.H1_H1 ;  /* 0x30000072ff727230 */ /* 0x000fe40000004100 */
[C---:B------:R-:W-:Y:S01]  /*6640*/  FMUL R27, R66.reuse, R27 ;  /* 0x0000001b421b7220 */ /* 0x040fe20000400000 */
[C---:B------:R-:W-:Y:S01]  /*6650*/  FMUL R20, R66.reuse, R30 ;  /* 0x0000001e42147220 */ /* 0x040fe20000400000 */
[----:B------:R-:W-:Y:S01]  /*6660*/  HADD2.F32 R92, -RZ, R92.H1_H1 ;  /* 0x3000005cff5c7230 */ /* 0x000fe20000004100 */
[----:B------:R-:W-:Y:S01]  /*6670*/  F2FP.SATFINITE.E4M3.F32.PACK_AB_MERGE_C R131, R53, R52, R131 ;  /* 0x000000343583723e */ /* 0x000fe20004807083 */
[C---:B------:R-:W-:Y:S01]  /*6680*/  FFMA R27, R69.reuse, R88, R27 ;  /* 0x00000058451b7223 */ /* 0x040fe2000000001b */
[C---:B------:R-:W-:Y:S01]  /*6690*/  FFMA R0, R69.reuse, R89, R0 ;  /* 0x0000005945007223 */ /* 0x040fe20000000000 */
[C---:B------:R-:W-:Y:S01]  /*66a0*/  FFMA R3, R69.reuse, R90, R3 ;  /* 0x0000005a45037223 */ /* 0x040fe20000000003 */
[----:B------:R-:W-:Y:S01]  /*66b0*/  FFMA R20, R69, R91, R20 ;  /* 0x0000005b45147223 */ /* 0x000fe20000000014 */
[----:B------:R1:W-:Y:S01]  /*66c0*/  STS.128 [R144+UR43+0x1a00], R128 ;  /* 0x001a008090007988 */ /* 0x0003e20008000c2b */
[----:B------:R-:W-:Y:S01]  /*66d0*/  F2FP.SATFINITE.E4M3.F32.PACK_AB_MERGE_C R136, R27, R26, RZ ;  /* 0x0000001a1b88723e */ /* 0x000fe200048070ff */
[C---:B------:R-:W-:Y:S01]  /*66e0*/  FMUL R30, R66.reuse, R36 ;  /* 0x00000024421e7220 */ /* 0x040fe20000400000 */
[C---:B------:R-:W-:Y:S01]  /*66f0*/  FMUL R21, R66.reuse, R31 ;  /* 0x0000001f42157220 */ /* 0x040fe20000400000 */
[--C-:B------:R-:W-:Y:S01]  /*6700*/  HADD2.F32 R95, -RZ, R96.reuse.H0_H0 ;  /* 0x20000060ff5f7230 */ /* 0x100fe20000004100 */
[----:B------:R-:W-:Y:S01]  /*6710*/  F2FP.SATFINITE.E4M3.F32.PACK_AB_MERGE_C R136, R25, R24, R136 ;  /* 0x000000181988723e */ /* 0x000fe20004807088 */
[C---:B------:R-:W-:Y:S01]  /*6720*/  FMUL R31, R66.reuse, R37 ;  /* 0x00000025421f7220 */ /* 0x040fe20000400000 */
[C---:B------:R-:W-:Y:S01]  /*6730*/  FFMA R21, R69.reuse, R92, R21 ;  /* 0x0000005c45157223 */ /* 0x040fe20000000015 */
[C---:B------:R-:W-:Y:S01]  /*6740*/  FFMA R22, R69.reuse, R93, R22 ;  /* 0x0000005d45167223 */ /* 0x040fe20000000016 */
[----:B------:R-:W-:Y:S01]  /*6750*/  FFMA R23, R69, R94, R23 ;  /* 0x0000005e45177223 */ /* 0x000fe20000000017 */
[C---:B------:R-:W-:Y:S01]  /*6760*/  FMUL R28, R66.reuse, R34 ;  /* 0x00000022421c7220 */ /* 0x040fe20000400000 */
[----:B------:R-:W-:Y:S01]  /*6770*/  HADD2.F32 R96, -RZ, R96.H1_H1 ;  /* 0x30000060ff607230 */ /* 0x000fe20000004100 */
[----:B------:R-:W-:Y:S01]  /*6780*/  F2FP.SATFINITE.E4M3.F32.PACK_AB_MERGE_C R137, R21, R20, RZ ;  /* 0x000000141589723e */ /* 0x000fe200048070ff */
[C---:B------:R-:W-:Y:S01]  /*6790*/  FMUL R29, R66.reuse, R35 ;  /* 0x00000023421d7220 */ /* 0x040fe20000400000 */
[--C-:B------:R-:W-:Y:S02]  /*67a0*/  HADD2.F32 R99, -RZ, R100.reuse.H0_H0 ;  /* 0x20000064ff637230 */ /* 0x100fe40000004100 */
[----:B------:R-:W-:Y:S01]  /*67b0*/  FFMA R28, R69, R95, R28 ;  /* 0x0000005f451c7223 */ /* 0x000fe2000000001c */
[----:B------:R-:W-:Y:S01]  /*67c0*/  F2FP.SATFINITE.E4M3.F32.PACK_AB_MERGE_C R137, R3, R0, R137 ;  /* 0x000000000389723e */ /* 0x000fe20004807089 */
[C---:B------:R-:W-:Y:S01]  /*67d0*/  FFMA R29, R69.reuse, R96, R29 ;  /* 0x00000060451d7223 */ /* 0x040fe2000000001d */
[C---:B------:R-:W-:Y:S01]  /*67e0*/  FFMA R30, R69.reuse, R97, R30 ;  /* 0x00000061451e7223 */ /* 0x040fe2000000001e */
[C---:B------:R-:W-:Y:S01]  /*67f0*/  FFMA R31, R69.reuse, R98, R31 ;  /* 0x00000062451f7223 */ /* 0x040fe2000000001f */
[C---:B------:R-:W-:Y:S01]  /*6800*/  FMUL R32, R66.reuse, R38 ;  /* 0x0000002642207220 */ /* 0x040fe20000400000 */
[----:B------:R-:W-:Y:S02]  /*6810*/  HADD2.F32 R100, -RZ, R100.H1_H1 ;  /* 0x30000064ff647230 */ /* 0x000fe40000004100 */
[C---:B------:R-:W-:Y:S01]  /*6820*/  FMUL R33, R66.reuse, R39 ;  /* 0x0000002742217220 */ /* 0x040fe20000400000 */
[--C-:B------:R-:W-:Y:S02]  /*6830*/  HADD2.F32 R103, -RZ, R104.reuse.H0_H0 ;  /* 0x20000068ff677230 */ /* 0x100fe40000004100 */
[C---:B------:R-:W-:Y:S01]  /*6840*/  FFMA R32, R69.reuse, R99, R32 ;  /* 0x0000006345207223 */ /* 0x040fe20000000020 */
[----:B------:R-:W-:Y:S02]  /*6850*/  HADD2.F32 R104, -RZ, R104.H1_H1 ;  /* 0x30000068ff687230 */ /* 0x000fe40000004100 */
[C---:B------:R-:W-:Y:S01]  /*6860*/  FMUL R6, R66.reuse, R6 ;  /* 0x0000000642067220 */ /* 0x040fe20000400000 */
[C---:B------:R-:W-:Y:S01]  /*6870*/  FFMA R33, R69.reuse, R100, R33 ;  /* 0x0000006445217223 */ /* 0x040fe20000000021 */
[C---:B------:R-:W-:Y:S01]  /*6880*/  FMUL R7, R66.reuse, R7 ;  /* 0x0000000742077220 */ /* 0x040fe20000400000 */
[C---:B------:R-:W-:Y:S01]  /*6890*/  FFMA R4, R69.reuse, R101, R4 ;  /* 0x0000006545047223 */ /* 0x040fe20000000004 */
[C---:B------:R-:W-:Y:S01]  /*68a0*/  FFMA R5, R69.reuse, R102, R5 ;  /* 0x0000006645057223 */ /* 0x040fe20000000005 */
        /* <DEDUP_REMOVED lines=21> */
[----:B------:R-:W-:Y:S01]  /*6a00*/  FMUL R19, R66, R19 ;  /* 0x0000001342137220 */ /* 0x000fe20000400000 */
[C---:B------:R-:W-:Y:S01]  /*6a10*/  FFMA R16, R69.reuse, R113, R16 ;  /* 0x0000007145107223 */ /* 0x040fe20000000010 */
[C---:B------:R-:W-:Y:S01]  /*6a20*/  FFMA R17, R69.reuse, R114, R17 ;  /* 0x0000007245117223 */ /* 0x040fe20000000011 */
[C---:B------:R-:W-:Y:S01]  /*6a30*/  FFMA R18, R69.reuse, R115, R18 ;  /* 0x0000007345127223 */ /* 0x040fe20000000012 */
[----:B------:R-:W-:Y:S01]  /*6a40*/  FFMA R19, R69, R116, R19 ;  /* 0x0000007445137223 */ /* 0x000fe20000000013 */
[----:B------:R-:W-:Y:S01]  /*6a50*/  F2FP.SATFINITE.E4M3.F32.PACK_AB_MERGE_C R138, R29, R28, RZ ;  /* 0x0000001c1d8a723e */ /* 0x000fe200048070ff */
[----:B------:R-:W-:Y:S01]  /*6a60*/  BSSY.RECONVERGENT B0, `(.L_x_101) ;  /* 0x000002e000007945 */ /* 0x000fe20003800200 */
[----:B------:R-:W-:Y:S02]  /*6a70*/  F2FP.SATFINITE.E4M3.F32.PACK_AB_MERGE_C R139, R33, R32, RZ ;  /* 0x00000020218b723e */ /* 0x000fe400048070ff */
[----:B------:R-:W-:Y:S02]  /*6a80*/  F2FP.SATFINITE.E4M3.F32.PACK_AB_MERGE_C R156, R7, R6, RZ ;  /* 0x00000006079c723e */ /* 0x000fe400048070ff */
[----:B------:R-:W-:Y:S02]  /*6a90*/  F2FP.SATFINITE.E4M3.F32.PACK_AB_MERGE_C R157, R11, R10, RZ ;  /* 0x0000000a0b9d723e */ /* 0x000fe400048070ff */
[----:B------:R-:W-:Y:S02]  /*6aa0*/  F2FP.SATFINITE.E4M3.F32.PACK_AB_MERGE_C R153, R15, R14, RZ ;  /* 0x0000000e0f99723e */ /* 0x000fe400048070ff */
[----:B------:R-:W-:Y:S02]  /*6ab0*/  F2FP.SATFINITE.E4M3.F32.PACK_AB_MERGE_C R154, R19, R18, RZ ;  /* 0x00000012139a723e */ /* 0x000fe400048070ff */
[----:B------:R-:W-:Y:S02]  /*6ac0*/  F2FP.SATFINITE.E4M3.F32.PACK_AB_MERGE_C R138, R23, R22, R138 ;  /* 0x00000016178a723e */ /* 0x000fe4000480708a */
[----:B------:R-:W-:Y:S02]  /*6ad0*/  F2FP.SATFINITE.E4M3.F32.PACK_AB_MERGE_C R139, R31, R30, R139 ;  /* 0x0000001e1f8b723e */ /* 0x000fe4000480708b */
[----:B------:R-:W-:Y:S02]  /*6ae0*/  F2FP.SATFINITE.E4M3.F32.PACK_AB_MERGE_C R156, R5, R4, R156 ;  /* 0x00000004059c723e */ /* 0x000fe4000480709c */
[----:B------:R-:W-:Y:S01]  /*6af0*/  F2FP.SATFINITE.E4M3.F32.PACK_AB_MERGE_C R157, R9, R8, R157 ;  /* 0x00000008099d723e */ /* 0x000fe2000480709d */
[----:B------:R1:W-:Y:S01]  /*6b00*/  STS.128 [R144+UR43+0x2200], R136 ;  /* 0x0022008890007988 */ /* 0x0003e20008000c2b */
[----:B------:R-:W-:Y:S02]  /*6b10*/  F2FP.SATFINITE.E4M3.F32.PACK_AB_MERGE_C R158, R13, R12, R153 ;  /* 0x0000000c0d9e723e */ /* 0x000fe40004807099 */
[----:B------:R-:W-:Y:S02]  /*6b20*/  F2FP.SATFINITE.E4M3.F32.PACK_AB_MERGE_C R159, R17, R16, R154 ;  /* 0x00000010119f723e */ /* 0x000fe4000480709a */
[----:B------:R-:W-:Y:S03]  /*6b30*/  IADD3 R153, PT, PT, R64, 0x1, RZ ;  /* 0x0000000140997810 */ /* 0x000fe60007ffe0ff */
[----:B------:R1:W-:Y:S01]  /*6b40*/  STS.128 [R144+UR43+0x2a00], R156 ;  /* 0x002a009c90007988 */ /* 0x0003e20008000c2b */
[----:B------:R-:W-:Y:S01]  /*6b50*/  @!PT LDS RZ, [RZ] ;  /* 0x00000000fffff984 */ /* 0x000fe20000000800 */
[----:B------:R-:W-:Y:S01]  /*6b60*/  @!PT LDS RZ, [RZ] ;  /* 0x00000000fffff984 */ /* 0x000fe20000000800 */
[----:B------:R-:W-:Y:S01]  /*6b70*/  @!PT LDS RZ, [RZ] ;  /* 0x00000000fffff984 */ /* 0x000fe20000000800 */
[----:B------:R-:W-:Y:S01]  /*6b80*/  @!PT LDS RZ, [RZ] ;  /* 0x00000000fffff984 */ /* 0x000fe20000000800 */
[----:B------:R3:W-:Y:S07]  /*6b90*/  MEMBAR.ALL.CTA ;  /* 0x0000000000007992 */ /* 0x0007ee0000008000 */
[----:B---3--:R-:W3:Y:S02]  /*6ba0*/  FENCE.VIEW.ASYNC.S ;  /* 0x00000000000073c6 */ /* 0x008ee40000000000 */
[----:B---3--:R-:W-:Y:S06]  /*6bb0*/  BAR.SYNC.DEFER_BLOCKING 0x1, 0x80 ;  /* 0x0042000000007b1d */ /* 0x008fec0000010000 */
[----:B------:R-:W-:Y:S05]  /*6bc0*/  @P0 BRA `(.L_x_102) ;  /* 0x00000000005c0947 */ /* 0x000fea0003800000 */
[----:B------:R-:W-:Y:S01]  /*6bd0*/  UIADD3 UR4, UPT, UPT, UR43, 0x1a00, URZ ;  /* 0x00001a002b047890 */ /* 0x000fe2000fffe0ff */
[----:B------:R-:W-:Y:S01]  /*6be0*/  R2UR UR13, R133 ;  /* 0x00000000850d72ca */ /* 0x000fe200000e0000 */
[----:B------:R-:W-:Y:S01]  /*6bf0*/  UIADD3 UR16, UP0, UPT, UR46, 0x680, URZ ;  /* 0x000006802e107890 */ /* 0x000fe2000ff1e0ff */
[----:B------:R-:W-:Y:S01]  /*6c00*/  R2UR UR14, R135 ;  /* 0x00000000870e72ca */ /* 0x000fe200000e0000 */
[----:B------:R-:W-:Y:S01]  /*6c10*/  UMOV UR15, UR36 ;  /* 0x00000024000f7c82 */ /* 0x000fe20008000000 */
[----:B------:R-:W-:Y:S01]  /*6c20*/  UIADD3 UR8, UPT, UPT, UR43, 0x2200, URZ ;  /* 0x000022002b087890 */ /* 0x000fe2000fffe0ff */
[----:B------:R-:W-:Y:S01]  /*6c30*/  IMAD.U32 R150, RZ, RZ, UR4 ;  /* 0x00000004ff967e24 */ /* 0x000fe2000f8e00ff */
[----:B------:R-:W-:Y:S01]  /*6c40*/  UIADD3.X UR17, UPT, UPT, URZ, UR47, URZ, UP0, !UPT ;  /* 0x0000002fff117290 */ /* 0x000fe200087fe4ff */
[----:B------:R-:W-:Y:S01]  /*6c50*/  UMOV UR11, UR36 ;  /* 0x00000024000b7c82 */ /* 0x000fe20008000000 */
[----:B------:R-:W-:Y:S02]  /*6c60*/  UIADD3 UR4, UPT, UPT, UR43, 0x2a00, URZ ;  /* 0x00002a002b047890 */ /* 0x000fe4000fffe0ff */
[----:B------:R-:W-:Y:S01]  /*6c70*/  R2UR UR12, R150 ;  /* 0x00000000960c72ca */ /* 0x000fe200000e0000 */
[----:B------:R-:W-:Y:S02]  /*6c80*/  UMOV UR7, UR36 ;  /* 0x0000002400077c82 */ /* 0x000fe40008000000 */
[----:B------:R-:W-:Y:S02]  /*6c90*/  UIMAD UR13, UR13, 0x60, URZ ;  /* 0x000000600d0d78a4 */ /* 0x000fe4000f8e02ff */
[----:B------:R-:W-:Y:S02]  /*6ca0*/  USHF.L.U32 UR14, UR14, 0x6, URZ ;  /* 0x000000060e0e7899 */ /* 0x000fe400080006ff */
[----:B------:R-:W-:Y:S02]  /*6cb0*/  UIADD3 UR9, UPT, UPT, UR13, 0x20, URZ ;  /* 0x000000200d097890 */ /* 0x000fe4000fffe0ff */
[----:B------:R-:W-:Y:S03]  /*6cc0*/  UIADD3 UR5, UPT, UPT, UR13, 0x40, URZ ;  /* 0x000000400d057890 */ /* 0x000fe6000fffe0ff */
[----:B------:R-:W-:Y:S01]  /*6cd0*/  UMOV UR10, UR14 ;  /* 0x0000000e000a7c82 */ /* 0x000fe20008000000 */
[----:B------:R-:W-:Y:S01]  /*6ce0*/  UMOV UR6, UR14 ;  /* 0x0000000e00067c82 */ /* 0x000fe20008000000 */
[----:B------:R3:W-:Y:S02]  /*6cf0*/  UTMASTG.3D [UR12], [UR16] ;  /* 0x0000000c100073b5 */ /* 0x0007e40008010000 */
[----:B------:R3:W-:Y:S02]  /*6d00*/  UTMASTG.3D [UR8], [UR16] ;  /* 0x00000008100073b5 */ /* 0x0007e40008010000 */
[----:B------:R3:W-:Y:S01]  /*6d10*/  UTMASTG.3D [UR4], [UR16] ;  /* 0x00000004100073b5 */ /* 0x0007e20008010000 */
[----:B------:R0:W-:Y:S01]  /*6d20*/  UTMACMDFLUSH ;  /* 0x00000000000079b7 */ /* 0x0001e20000000000 */
[----:B---3--:R-:W-:Y:S04]  /*6d30*/  DEPBAR.LE SB0, 0x0 ;  /* 0x000080000000791a */ /* 0x008fe80000000000 */
.L_x_102:
[----:B------:R-:W-:Y:S05]  /*6d40*/  BSYNC.RECONVERGENT B0 ;  /* 0x0000000000007941 */ /* 0x000fea0003800200 */
.L_x_101:
[----:B------:R-:W-:Y:S01]  /*6d50*/  BAR.SYNC.DEFER_BLOCKING 0x1, 0x80 ;  /* 0x0042000000007b1d */ /* 0x000fe20000010000 */
[----:B------:R-:W-:Y:S01]  /*6d60*/  ISETP.NE.AND P2, PT, R151, RZ, PT ;  /* 0x000000ff9700720c */ /* 0x000fe20003f45270 */
[----:B------:R-:W-:Y:S01]  /*6d70*/  IMAD.IADD R133, R63, 0x1, R117 ;  /* 0x000000013f857824 */ /* 0x000fe200078e0275 */
[----:B------:R-:W-:Y:S01]  /*6d80*/  ISETP.NE.AND P0, PT, R152, 0x2, PT ;  /* 0x000000029800780c */ /* 0x000fe20003f05270 */
[----:B------:R-:W-:Y:S01]  /*6d90*/  IMAD.IADD R135, R65, 0x1, R132 ;  /* 0x0000000141877824 */ /* 0x000fe200078e0284 */
[----:B------:R-:W-:Y:S02]  /*6da0*/  ISETP.NE.AND P1, PT, R153, 0x4, PT ;  /* 0x000000049900780c */ /* 0x000fe40003f25270 */
[----:B------:R-:W-:Y:S02]  /*6db0*/  SEL R3, RZ, 0x1, P0 ;  /* 0x00000001ff037807 */ /* 0x000fe40000000000 */
[----:B------:R-:W-:Y:S02]  /*6dc0*/  SEL R0, RZ, 0x1, P1 ;  /* 0x00000001ff007807 */ /* 0x000fe40000800000 */
[----:B------:R-:W-:Y:S02]  /*6dd0*/  LOP3.LUT R148, R148, R3, RZ, 0x3c, !PT ;  /* 0x0000000394947212 */ /* 0x000fe400078e3cff */
[----:B------:R-:W-:Y:S02]  /*6de0*/  LOP3.LUT R149, R149, R0, RZ, 0x3c, !PT ;  /* 0x0000000095957212 */ /* 0x000fe400078e3cff */
[----:B------:R-:W-:Y:S02]  /*6df0*/  @P2 R2UR UR36, R146 ;  /* 0x00000000922422ca */ /* 0x000fe400000e0000 */
[----:B------:R-:W-:Y:S02]  /*6e00*/  SEL R152, R152, RZ, P0 ;  /* 0x000000ff98987207 */ /* 0x000fe40000000000 */
[----:B------:R-:W-:Y:S01]  /*6e10*/  SEL R64, R153, RZ, P1 ;  /* 0x000000ff99407207 */ /* 0x000fe20000800000 */
[----:B------:R-:W-:Y:S10]  /*6e20*/  @P2 BRA `(.L_x_103) ;  /* 0xffffffdc00842947 */ /* 0x000ff4000383ffff */
[----:B------:R-:W-:Y:S05]  /*6e30*/  EXIT ;  /* 0x000000000000794d */ /* 0x000fea0003800000 */
.L_x_20:
[----:B--2---:R2:W1:Y:S02]  /*6e40*/  SYNCS.PHASECHK.TRANS64.TRYWAIT P0, [R3+URZ+0x130], R2 ;  /* 0x00013002030075a7 */ /* 0x00446400080011ff */
[----:B-1----:R-:W-:Y:S05]  /*6e50*/  @!P0 NANOSLEEP.SYNCS 0x989680 ;  /* 0x009896800000895d */ /* 0x002fea0003900000 */
[----:B------:R-:W1:Y:S02]  /*6e60*/  @!P0 SYNCS.PHASECHK.TRANS64 P0, [R3+URZ+0x130], R2 ;  /* 0x00013002030085a7 */ /* 0x000e6400080010ff */
[----:B-1----:R-:W-:Y:S05]  /*6e70*/  @!P0 BRA `(.L_x_20) ;  /* 0xfffffffc00f08947 */ /* 0x002fea000383ffff */
[----:B------:R-:W-:Y:S05]  /*6e80*/  BRA `(.L_x_104) ;  /* 0xffffffa400f87947 */ /* 0x000fea000383ffff */
.L_x_23:
[----:B-1----:R-:W-:Y:S07]  /*6e90*/  MOV R2, UR33 ;  /* 0x0000002100027c02 */ /* 0x002fee0008000f00 */
.L_x_105:
[----:B-1----:R1:W2:Y:S02]  /*6ea0*/  SYNCS.PHASECHK.TRANS64.TRYWAIT P0, [R2+URZ+0x50], R5 ;  /* 0x00005005020075a7 */ /* 0x0022a400080011ff */
[----:B--2---:R-:W-:Y:S05]  /*6eb0*/  @!P0 NANOSLEEP.SYNCS 0x989680 ;  /* 0x009896800000895d */ /* 0x004fea0003900000 */
[----:B------:R-:W2:Y:S02]  /*6ec0*/  @!P0 SYNCS.PHASECHK.TRANS64 P0, [R2+URZ+0x50], R5 ;  /* 0x00005005020085a7 */ /* 0x000ea400080010ff */
[----:B--2---:R-:W-:Y:S05]  /*6ed0*/  @!P0 BRA `(.L_x_105) ;  /* 0xfffffffc00f08947 */ /* 0x004fea000383ffff */
[----:B------:R-:W-:Y:S05]  /*6ee0*/  BRA `(.L_x_22) ;  /* 0xffffffa800487947 */ /* 0x000fea000383ffff */
.L_x_29:
[----:B-1----:R-:W-:Y:S07]  /*6ef0*/  MOV R2, UR17 ;  /* 0x0000001100027c02 */ /* 0x002fee0008000f00 */
.L_x_106:
[----:B-1----:R1:W2:Y:S02]  /*6f00*/  SYNCS.PHASECHK.TRANS64.TRYWAIT P0, [R2+URZ+0x50], R5 ;  /* 0x00005005020075a7 */ /* 0x0022a400080011ff */
[----:B--2---:R-:W-:Y:S05]  /*6f10*/  @!P0 NANOSLEEP.SYNCS 0x989680 ;  /* 0x009896800000895d */ /* 0x004fea0003900000 */
[----:B------:R-:W2:Y:S02]  /*6f20*/  @!P0 SYNCS.PHASECHK.TRANS64 P0, [R2+URZ+0x50], R5 ;  /* 0x00005005020085a7 */ /* 0x000ea400080010ff */
[----:B--2---:R-:W-:Y:S05]  /*6f30*/  @!P0 BRA `(.L_x_106) ;  /* 0xfffffffc00f08947 */ /* 0x004fea000383ffff */
[----:B------:R-:W-:Y:S05]  /*6f40*/  BRA `(.L_x_28) ;  /* 0xffffffa800f07947 */ /* 0x000fea000383ffff */
.L_x_33:
[----:B-1----:R1:W2:Y:S02]  /*6f50*/  SYNCS.PHASECHK.TRANS64.TRYWAIT P0, [R2+URZ+0xc0], R3 ;  /* 0x0000c003020075a7 */ /* 0x0022a400080011ff */
[----:B--2---:R-:W-:Y:S05]  /*6f60*/  @!P0 NANOSLEEP.SYNCS 0x989680 ;  /* 0x009896800000895d */ /* 0x004fea0003900000 */
[----:B------:R-:W2:Y:S02]  /*6f70*/  @!P0 SYNCS.PHASECHK.TRANS64 P0, [R2+URZ+0xc0], R3 ;  /* 0x0000c003020085a7 */ /* 0x000ea400080010ff */
[----:B--2---:R-:W-:Y:S05]  /*6f80*/  @!P0 BRA `(.L_x_33) ;  /* 0xfffffffc00f08947 */ /* 0x004fea000383ffff */
[----:B------:R-:W-:Y:S05]  /*6f90*/  BRA `(.L_x_107) ;  /* 0xffffffac00807947 */ /* 0x000fea000383ffff */
.L_x_37:
[----:B----4-:R-:W-:-:S07]  /*6fa0*/  MOV R0, UR5 ;  /* 0x0000000500007c02 */ /* 0x010fce0008000f00 */
.L_x_108:
[----:B-1----:R1:W2:Y:S02]  /*6fb0*/  SYNCS.PHASECHK.TRANS64.TRYWAIT P0, [R0+URZ], R3 ;  /* 0x00000003000075a7 */ /* 0x0022a400080011ff */
[----:B--2---:R-:W-:Y:S05]  /*6fc0*/  @!P0 NANOSLEEP.SYNCS 0x989680 ;  /* 0x009896800000895d */ /* 0x004fea0003900000 */
[----:B------:R-:W2:Y:S02]  /*6fd0*/  @!P0 SYNCS.PHASECHK.TRANS64 P0, [R0+URZ], R3 ;  /* 0x00000003000085a7 */ /* 0x000ea400080010ff */
[----:B--2---:R-:W-:Y:S05]  /*6fe0*/  @!P0 BRA `(.L_x_108) ;  /* 0xfffffffc00f08947 */ /* 0x004fea000383ffff */
[----:B------:R-:W-:Y:S05]  /*6ff0*/  BRA `(.L_x_109) ;  /* 0xffffffb000f07947 */ /* 0x000fea000383ffff */
.L_x_38:
[----:B----4-:R-:W-:-:S07]  /*7000*/  MOV R0, UR5 ;  /* 0x0000000500007c02 */ /* 0x010fce0008000f00 */
.L_x_110:
[----:B-1----:R1:W2:Y:S02]  /*7010*/  SYNCS.PHASECHK.TRANS64.TRYWAIT P0, [R0+URZ], R3 ;  /* 0x00000003000075a7 */ /* 0x0022a400080011ff */
[----:B--2---:R-:W-:Y:S05]  /*7020*/  @!P0 NANOSLEEP.SYNCS 0x989680 ;  /* 0x009896800000895d */ /* 0x004fea0003900000 */
[----:B------:R-:W2:Y:S02]  /*7030*/  @!P0 SYNCS.PHASECHK.TRANS64 P0, [R0+URZ], R3 ;  /* 0x00000003000085a7 */ /* 0x000ea400080010ff */
[----:B--2---:R-:W-:Y:S05]  /*7040*/  @!P0 BRA `(.L_x_110) ;  /* 0xfffffffc00f08947 */ /* 0x004fea000383ffff */
[----:B------:R-:W-:Y:S05]  /*7050*/  BRA `(.L_x_111) ;  /* 0xffffffb000fc7947 */ /* 0x000fea000383ffff */
.L_x_39:
[----:B----4-:R-:W-:-:S07]  /*7060*/  MOV R0, UR5 ;  /* 0x0000000500007c02 */ /* 0x010fce0008000f00 */
.L_x_112:
[----:B-1----:R1:W2:Y:S02]  /*7070*/  SYNCS.PHASECHK.TRANS64.TRYWAIT P0, [R0+URZ], R3 ;  /* 0x00000003000075a7 */ /* 0x0022a400080011ff */
[----:B--2---:R-:W-:Y:S05]  /*7080*/  @!P0 NANOSLEEP.SYNCS 0x989680 ;  /* 0x009896800000895d */ /* 0x004fea0003900000 */
[----:B------:R-:W2:Y:S02]  /*7090*/  @!P0 SYNCS.PHASECHK.TRANS64 P0, [R0+URZ], R3 ;  /* 0x00000003000085a7 */ /* 0x000ea400080010ff */
[----:B--2---:R-:W-:Y:S05]  /*70a0*/  @!P0 BRA `(.L_x_112) ;  /* 0xfffffffc00f08947 */ /* 0x004fea000383ffff */
[----:B------:R-:W-:Y:S05]  /*70b0*/  BRA `(.L_x_113) ;  /* 0xffffffb400087947 */ /* 0x000fea000383ffff */
.L_x_40:
[----:B----4-:R-:W-:-:S07]  /*70c0*/  MOV R0, UR5 ;  /* 0x0000000500007c02 */ /* 0x010fce0008000f00 */
.L_x_114:
[----:B-1----:R1:W2:Y:S02]  /*70d0*/  SYNCS.PHASECHK.TRANS64.TRYWAIT P0, [R0+URZ], R3 ;  /* 0x00000003000075a7 */ /* 0x0022a400080011ff */
[----:B--2---:R-:W-:Y:S05]  /*70e0*/  @!P0 NANOSLEEP.SYNCS 0x989680 ;  /* 0x009896800000895d */ /* 0x004fea0003900000 */
[----:B------:R-:W2:Y:S02]  /*70f0*/  @!P0 SYNCS.PHASECHK.TRANS64 P0, [R0+URZ], R3 ;  /* 0x00000003000085a7 */ /* 0x000ea400080010ff */
[----:B--2---:R-:W-:Y:S05]  /*7100*/  @!P0 BRA `(.L_x_114) ;  /* 0xfffffffc00f08947 */ /* 0x004fea000383ffff */
[----:B------:R-:W-:Y:S05]  /*7110*/  BRA `(.L_x_115) ;  /* 0xffffffb400147947 */ /* 0x000fea000383ffff */
.L_x_41:
[----:B----4-:R-:W-:-:S07]  /*7120*/  MOV R0, UR5 ;  /* 0x0000000500007c02 */ /* 0x010fce0008000f00 */
.L_x_116:
[----:B-1----:R1:W2:Y:S02]  /*7130*/  SYNCS.PHASECHK.TRANS64.TRYWAIT P0, [R0+URZ], R3 ;  /* 0x00000003000075a7 */ /* 0x0022a400080011ff */
[----:B--2---:R-:W-:Y:S05]  /*7140*/  @!P0 NANOSLEEP.SYNCS 0x989680 ;  /* 0x009896800000895d */ /* 0x004fea0003900000 */
[----:B------:R-:W2:Y:S02]  /*7150*/  @!P0 SYNCS.PHASECHK.TRANS64 P0, [R0+URZ], R3 ;  /* 0x00000003000085a7 */ /* 0x000ea400080010ff */
[----:B--2---:R-:W-:Y:S05]  /*7160*/  @!P0 BRA `(.L_x_116) ;  /* 0xfffffffc00f08947 */ /* 0x004fea000383ffff */
[----:B------:R-:W-:Y:S05]  /*7170*/  BRA `(.L_x_117) ;  /* 0xffffffb400207947 */ /* 0x000fea000383ffff */
.L_x_42:
[----:B----4-:R-:W-:-:S07]  /*7180*/  MOV R0, UR5 ;  /* 0x0000000500007c02 */ /* 0x010fce0008000f00 */
.L_x_118:
[----:B-1----:R1:W2:Y:S02]  /*7190*/  SYNCS.PHASECHK.TRANS64.TRYWAIT P0, [R0+URZ], R3 ;  /* 0x00000003000075a7 */ /* 0x0022a400080011ff */
[----:B--2---:R-:W-:Y:S05]  /*71a0*/  @!P0 NANOSLEEP.SYNCS 0x989680 ;  /* 0x009896800000895d */ /* 0x004fea0003900000 */
[----:B------:R-:W2:Y:S02]  /*71b0*/  @!P0 SYNCS.PHASECHK.TRANS64 P0, [R0+URZ], R3 ;  /* 0x00000003000085a7 */ /* 0x000ea400080010ff */
[----:B--2---:R-:W-:Y:S05]  /*71c0*/  @!P0 BRA `(.L_x_118) ;  /* 0xfffffffc00f08947 */ /* 0x004fea000383ffff */
[----:B------:R-:W-:Y:S05]  /*71d0*/  BRA `(.L_x_119) ;  /* 0xffffffb4002c7947 */ /* 0x000fea000383ffff */
.L_x_43:
[----:B----4-:R-:W-:-:S07]  /*71e0*/  MOV R0, UR5 ;  /* 0x0000000500007c02 */ /* 0x010fce0008000f00 */
.L_x_120:
[----:B-1----:R1:W2:Y:S02]  /*71f0*/  SYNCS.PHASECHK.TRANS64.TRYWAIT P0, [R0+URZ], R3 ;  /* 0x00000003000075a7 */ /* 0x0022a400080011ff */
[----:B--2---:R-:W-:Y:S05]  /*7200*/  @!P0 NANOSLEEP.SYNCS 0x989680 ;  /* 0x009896800000895d */ /* 0x004fea0003900000 */
[----:B------:R-:W2:Y:S02]  /*7210*/  @!P0 SYNCS.PHASECHK.TRANS64 P0, [R0+URZ], R3 ;  /* 0x00000003000085a7 */ /* 0x000ea400080010ff */
[----:B--2---:R-:W-:Y:S05]  /*7220*/  @!P0 BRA `(.L_x_120) ;  /* 0xfffffffc00f08947 */ /* 0x004fea000383ffff */
[----:B------:R-:W-:Y:S05]  /*7230*/  BRA `(.L_x_121) ;  /* 0xffffffb400387947 */ /* 0x000fea000383ffff */
.L_x_44:
[----:B----4-:R-:W-:-:S07]  /*7240*/  MOV R0, UR5 ;  /* 0x0000000500007c02 */ /* 0x010fce0008000f00 */
.L_x_122:
[----:B-1----:R1:W2:Y:S02]  /*7250*/  SYNCS.PHASECHK.TRANS64.TRYWAIT P0, [R0+URZ], R3 ;  /* 0x00000003000075a7 */ /* 0x0022a400080011ff */
[----:B--2---:R-:W-:Y:S05]  /*7260*/  @!P0 NANOSLEEP.SYNCS 0x989680 ;  /* 0x009896800000895d */ /* 0x004fea0003900000 */
[----:B------:R-:W2:Y:S02]  /*7270*/  @!P0 SYNCS.PHASECHK.TRANS64 P0, [R0+URZ], R3 ;  /* 0x00000003000085a7 */ /* 0x000ea400080010ff */
[----:B--2---:R-:W-:Y:S05]  /*7280*/  @!P0 BRA `(.L_x_122) ;  /* 0xfffffffc00f08947 */ /* 0x004fea000383ffff */
[----:B------:R-:W-:Y:S05]  /*7290*/  BRA `(.L_x_123) ;  /* 0xffffffb400447947 */ /* 0x000fea000383ffff */
.L_x_45:
[----:B----4-:R-:W-:-:S07]  /*72a0*/  MOV R0, UR5 ;  /* 0x0000000500007c02 */ /* 0x010fce0008000f00 */
.L_x_124:
[----:B-1----:R1:W2:Y:S02]  /*72b0*/  SYNCS.PHASECHK.TRANS64.TRYWAIT P0, [R0+URZ], R3 ;  /* 0x00000003000075a7 */ /* 0x0022a400080011ff */
[----:B--2---:R-:W-:Y:S05]  /*72c0*/  @!P0 NANOSLEEP.SYNCS 0x989680 ;  /* 0x009896800000895d */ /* 0x004fea0003900000 */
[----:B------:R-:W2:Y:S02]  /*72d0*/  @!P0 SYNCS.PHASECHK.TRANS64 P0, [R0+URZ], R3 ;  /* 0x00000003000085a7 */ /* 0x000ea400080010ff */
[----:B--2---:R-:W-:Y:S05]  /*72e0*/  @!P0 BRA `(.L_x_124) ;  /* 0xfffffffc00f08947 */ /* 0x004fea000383ffff */
[----:B------:R-:W-:Y:S05]  /*72f0*/  BRA `(.L_x_125) ;  /* 0xffffffb400507947 */ /* 0x000fea000383ffff */
.L_x_48:
[----:B-1----:R1:W2:Y:S02]  /*7300*/  SYNCS.PHASECHK.TRANS64.TRYWAIT P0, [R0+URZ+0x120], R5 ;  /* 0x00012005000075a7 */ /* 0x0022a400080011ff */
[----:B--2---:R-:W-:Y:S05]  /*7310*/  @!P0 NANOSLEEP.SYNCS 0x989680 ;  /* 0x009896800000895d */ /* 0x004fea0003900000 */
[----:B------:R-:W2:Y:S02]  /*7320*/  @!P0 SYNCS.PHASECHK.TRANS64 P0, [R0+URZ+0x120], R5 ;  /* 0x00012005000085a7 */ /* 0x000ea400080010ff */
[----:B--2---:R-:W-:Y:S05]  /*7330*/  @!P0 BRA `(.L_x_48) ;  /* 0xfffffffc00f08947 */ /* 0x004fea000383ffff */
[----:B------:R-:W-:Y:S05]  /*7340*/  BRA `(.L_x_126) ;  /* 0xffffffb400ac7947 */ /* 0x000fea000383ffff */
.L_x_49:
[----:B------:R-:W-:-:S07]  /*7350*/  MOV R0, UR5 ;  /* 0x0000000500007c02 */ /* 0x000fce0008000f00 */
.L_x_127:
[----:B-1----:R1:W2:Y:S02]  /*7360*/  SYNCS.PHASECHK.TRANS64.TRYWAIT P0, [R0+URZ+0xd0], R5 ;  /* 0x0000d005000075a7 */ /* 0x0022a400080011ff */
[----:B--2---:R-:W-:Y:S05]  /*7370*/  @!P0 NANOSLEEP.SYNCS 0x989680 ;  /* 0x009896800000895d */ /* 0x004fea0003900000 */
[----:B------:R-:W2:Y:S02]  /*7380*/  @!P0 SYNCS.PHASECHK.TRANS64 P0, [R0+URZ+0xd0], R5 ;  /* 0x0000d005000085a7 */ /* 0x000ea400080010ff */
[----:B--2---:R-:W-:Y:S05]  /*7390*/  @!P0 BRA `(.L_x_127) ;  /* 0xfffffffc00f08947 */ /* 0x004fea000383ffff */
[----:B------:R-:W-:Y:S05]  /*73a0*/  BRA `(.L_x_128) ;  /* 0xffffffb400bc7947 */ /* 0x000fea000383ffff */
.L_x_50:
[----:B-1----:R1:W2:Y:S02]  /*73b0*/  SYNCS.PHASECHK.TRANS64.TRYWAIT P1, [R0+URZ+0xc0], R5 ;  /* 0x0000c005000075a7 */ /* 0x0022a400080211ff */
[----:B--2---:R-:W-:Y:S05]  /*73c0*/  @!P1 NANOSLEEP.SYNCS 0x989680 ;  /* 0x009896800000995d */ /* 0x004fea0003900000 */
[----:B------:R-:W2:Y:S02]  /*73d0*/  @!P1 SYNCS.PHASECHK.TRANS64 P1, [R0+URZ+0xc0], R5 ;  /* 0x0000c005000095a7 */ /* 0x000ea400080210ff */
[----:B--2---:R-:W-:Y:S05]  /*73e0*/  @!P1 BRA `(.L_x_50) ;  /* 0xfffffffc00f09947 */ /* 0x004fea000383ffff */
[----:B------:R-:W-:Y:S05]  /*73f0*/  BRA `(.L_x_129) ;  /* 0xffffffb400ec7947 */ /* 0x000fea000383ffff */
.L_x_53:
[----:B------:R-:W-:-:S07]  /*7400*/  MOV R0, UR5 ;  /* 0x0000000500007c02 */ /* 0x000fce0008000f00 */
.L_x_130:
[----:B-1----:R1:W2:Y:S02]  /*7410*/  SYNCS.PHASECHK.TRANS64.TRYWAIT P0, [R0+URZ+0xd0], R3 ;  /* 0x0000d003000075a7 */ /* 0x0022a400080011ff */
[----:B--2---:R-:W-:Y:S05]  /*7420*/  @!P0 NANOSLEEP.SYNCS 0x989680 ;  /* 0x009896800000895d */ /* 0x004fea0003900000 */
[----:B------:R-:W2:Y:S02]  /*7430*/  @!P0 SYNCS.PHASECHK.TRANS64 P0, [R0+URZ+0xd0], R3 ;  /* 0x0000d003000085a7 */ /* 0x000ea400080010ff */
[----:B--2---:R-:W-:Y:S05]  /*7440*/  @!P0 BRA `(.L_x_130) ;  /* 0xfffffffc00f08947 */ /* 0x004fea000383ffff */
[----:B------:R-:W-:Y:S05]  /*7450*/  BRA `(.L_x_52) ;  /* 0xffffffb800407947 */ /* 0x000fea000383ffff */
.L_x_60:
[----:B-1----:R1:W2:Y:S02]  /*7460*/  SYNCS.PHASECHK.TRANS64.TRYWAIT P1, [R0+URZ+0xc0], R5 ;  /* 0x0000c005000075a7 */ /* 0x0022a400080211ff */
[----:B--2---:R-:W-:Y:S05]  /*7470*/  @!P1 NANOSLEEP.SYNCS 0x989680 ;  /* 0x009896800000995d */ /* 0x004fea0003900000 */
[----:B------:R-:W2:Y:S02]  /*7480*/  @!P1 SYNCS.PHASECHK.TRANS64 P1, [R0+URZ+0xc0], R5 ;  /* 0x0000c005000095a7 */ /* 0x000ea400080210ff */
[----:B--2---:R-:W-:Y:S05]  /*7490*/  @!P1 BRA `(.L_x_60) ;  /* 0xfffffffc00f09947 */ /* 0x004fea000383ffff */
[----:B------:R-:W-:Y:S05]  /*74a0*/  BRA `(.L_x_131) ;  /* 0xffffffbc00b07947 */ /* 0x000fea000383ffff */
.L_x_61:
[----:B------:R-:W-:-:S07]  /*74b0*/  MOV R3, UR14 ;  /* 0x0000000e00037c02 */ /* 0x000fce0008000f00 */
.L_x_132:
[----:B-1----:R1:W2:Y:S02]  /*74c0*/  SYNCS.PHASECHK.TRANS64.TRYWAIT P0, [R3+URZ+0x100], R0 ;  /* 0x00010000030075a7 */ /* 0x0022a400080011ff */
[----:B--2---:R-:W-:Y:S05]  /*74d0*/  @!P0 NANOSLEEP.SYNCS 0x989680 ;  /* 0x009896800000895d */ /* 0x004fea0003900000 */
[----:B------:R-:W2:Y:S02]  /*74e0*/  @!P0 SYNCS.PHASECHK.TRANS64 P0, [R3+URZ+0x100], R0 ;  /* 0x00010000030085a7 */ /* 0x000ea400080010ff */
[----:B--2---:R-:W-:Y:S05]  /*74f0*/  @!P0 BRA `(.L_x_132) ;  /* 0xfffffffc00f08947 */ /* 0x004fea000383ffff */
[----:B------:R-:W-:Y:S05]  /*7500*/  BRA `(.L_x_133) ;  /* 0xffffffbc00fc7947 */ /* 0x000fea000383ffff */
.L_x_64:
[----:B------:R-:W-:Y:S07]  /*7510*/  MOV R0, UR7 ;  /* 0x0000000700007c02 */ /* 0x000fee0008000f00 */
.L_x_134:
[----:B-1----:R1:W2:Y:S02]  /*7520*/  SYNCS.PHASECHK.TRANS64.TRYWAIT P0, [R0+URZ], R3 ;  /* 0x00000003000075a7 */ /* 0x0022a400080011ff */
[----:B--2---:R-:W-:Y:S05]  /*7530*/  @!P0 NANOSLEEP.SYNCS 0x989680 ;  /* 0x009896800000895d */ /* 0x004fea0003900000 */
[----:B------:R-:W2:Y:S02]  /*7540*/  @!P0 SYNCS.PHASECHK.TRANS64 P0, [R0+URZ], R3 ;  /* 0x00000003000085a7 */ /* 0x000ea400080010ff */
[----:B--2---:R-:W-:Y:S05]  /*7550*/  @!P0 BRA `(.L_x_134) ;  /* 0xfffffffc00f08947 */ /* 0x004fea000383ffff */
[----:B------:R-:W-:Y:S05]  /*7560*/  BRA `(.L_x_63) ;  /* 0xffffffc000187947 */ /* 0x000fea000383ffff */
.L_x_67:
[----:B------:R-:W-:-:S07]  /*7570*/  MOV R0, UR5 ;  /* 0x0000000500007c02 */ /* 0x000fce0008000f00 */
.L_x_135:
[----:B--2---:R2:W3:Y:S02]  /*7580*/  SYNCS.PHASECHK.TRANS64.TRYWAIT P0, [R0+URZ], R3 ;  /* 0x00000003000075a7 */ /* 0x0044e400080011ff */
[----:B---3--:R-:W-:Y:S05]  /*7590*/  @!P0 NANOSLEEP.SYNCS 0x989680 ;  /* 0x009896800000895d */ /* 0x008fea0003900000 */
[----:B------:R-:W3:Y:S02]  /*75a0*/  @!P0 SYNCS.PHASECHK.TRANS64 P0, [R0+URZ], R3 ;  /* 0x00000003000085a7 */ /* 0x000ee400080010ff */
[----:B---3--:R-:W-:Y:S05]  /*75b0*/  @!P0 BRA `(.L_x_135) ;  /* 0xfffffffc00f08947 */ /* 0x008fea000383ffff */
[----:B------:R-:W-:Y:S05]  /*75c0*/  BRA `(.L_x_136) ;  /* 0xffffffc000f47947 */ /* 0x000fea000383ffff */
.L_x_68:
[----:B------:R-:W-:-:S07]  /*75d0*/  MOV R0, UR5 ;  /* 0x0000000500007c02 */ /* 0x000fce0008000f00 */
.L_x_137:
[----:B--2---:R2:W3:Y:S02]  /*75e0*/  SYNCS.PHASECHK.TRANS64.TRYWAIT P0, [R0+URZ], R3 ;  /* 0x00000003000075a7 */ /* 0x0044e400080011ff */
[----:B---3--:R-:W-:Y:S05]  /*75f0*/  @!P0 NANOSLEEP.SYNCS 0x989680 ;  /* 0x009896800000895d */ /* 0x008fea0003900000 */
[----:B------:R-:W3:Y:S02]  /*7600*/  @!P0 SYNCS.PHASECHK.TRANS64 P0, [R0+URZ], R3 ;  /* 0x00000003000085a7 */ /* 0x000ee400080010ff */
[----:B---3--:R-:W-:Y:S05]  /*7610*/  @!P0 BRA `(.L_x_137) ;  /* 0xfffffffc00f08947 */ /* 0x008fea000383ffff */
[----:B------:R-:W-:Y:S05]  /*7620*/  BRA `(.L_x_138) ;  /* 0xffffffc400007947 */ /* 0x000fea000383ffff */
.L_x_69:
[----:B------:R-:W-:-:S07]  /*7630*/  MOV R0, UR5 ;  /* 0x0000000500007c02 */ /* 0x000fce0008000f00 */
.L_x_139:
[----:B--2---:R2:W3:Y:S02]  /*7640*/  SYNCS.PHASECHK.TRANS64.TRYWAIT P0, [R0+URZ], R3 ;  /* 0x00000003000075a7 */ /* 0x0044e400080011ff */
[----:B---3--:R-:W-:Y:S05]  /*7650*/  @!P0 NANOSLEEP.SYNCS 0x989680 ;  /* 0x009896800000895d */ /* 0x008fea0003900000 */
[----:B------:R-:W3:Y:S02]  /*7660*/  @!P0 SYNCS.PHASECHK.TRANS64 P0, [R0+URZ], R3 ;  /* 0x00000003000085a7 */ /* 0x000ee400080010ff */
[----:B---3--:R-:W-:Y:S05]  /*7670*/  @!P0 BRA `(.L_x_139) ;  /* 0xfffffffc00f08947 */ /* 0x008fea000383ffff */
[----:B------:R-:W-:Y:S05]  /*7680*/  BRA `(.L_x_140) ;  /* 0xffffffc4000c7947 */ /* 0x000fea000383ffff */
.L_x_70:
[----:B------:R-:W-:-:S07]  /*7690*/  MOV R0, UR6 ;  /* 0x0000000600007c02 */ /* 0x000fce0008000f00 */
.L_x_141:
[----:B--2---:R2:W3:Y:S02]  /*76a0*/  SYNCS.PHASECHK.TRANS64.TRYWAIT P0, [R0+URZ], R3 ;  /* 0x00000003000075a7 */ /* 0x0044e400080011ff */
[----:B---3--:R-:W-:Y:S05]  /*76b0*/  @!P0 NANOSLEEP.SYNCS 0x989680 ;  /* 0x009896800000895d */ /* 0x008fea0003900000 */
[----:B------:R-:W3:Y:S02]  /*76c0*/  @!P0 SYNCS.PHASECHK.TRANS64 P0, [R0+URZ], R3 ;  /* 0x00000003000085a7 */ /* 0x000ee400080010ff */
[----:B---3--:R-:W-:Y:S05]  /*76d0*/  @!P0 BRA `(.L_x_141) ;  /* 0xfffffffc00f08947 */ /* 0x008fea000383ffff */
[----:B------:R-:W-:Y:S05]  /*76e0*/  BRA `(.L_x_142) ;  /* 0xffffffc400187947 */ /* 0x000fea000383ffff */
.L_x_75:
[----:B--2---:R2:W3:Y:S02]  /*76f0*/  SYNCS.PHASECHK.TRANS64.TRYWAIT P0, [R0+URZ+0xc0], R3 ;  /* 0x0000c003000075a7 */ /* 0x0044e400080011ff */
[----:B---3--:R-:W-:Y:S05]  /*7700*/  @!P0 NANOSLEEP.SYNCS 0x989680 ;  /* 0x009896800000895d */ /* 0x008fea0003900000 */
[----:B------:R-:W3:Y:S02]  /*7710*/  @!P0 SYNCS.PHASECHK.TRANS64 P0, [R0+URZ+0xc0], R3 ;  /* 0x0000c003000085a7 */ /* 0x000ee400080010ff */
[----:B---3--:R-:W-:Y:S05]  /*7720*/  @!P0 BRA `(.L_x_75) ;  /* 0xfffffffc00f08947 */ /* 0x008fea000383ffff */
[----:B------:R-:W-:Y:S05]  /*7730*/  BRA `(.L_x_143) ;  /* 0xffffffc800147947 */ /* 0x000fea000383ffff */
.L_x_78:
[----:B------:R-:W-:Y:S07]  /*7740*/  MOV R0, UR7 ;  /* 0x0000000700007c02 */ /* 0x000fee0008000f00 */
.L_x_144:
[----:B--2---:R2:W3:Y:S02]  /*7750*/  SYNCS.PHASECHK.TRANS64.TRYWAIT P0, [R0+URZ+0xb8], R3 ;  /* 0x0000b803000075a7 */ /* 0x0044e400080011ff */
[----:B---3--:R-:W-:Y:S05]  /*7760*/  @!P0 NANOSLEEP.SYNCS 0x989680 ;  /* 0x009896800000895d */ /* 0x008fea0003900000 */
[----:B------:R-:W3:Y:S02]  /*7770*/  @!P0 SYNCS.PHASECHK.TRANS64 P0, [R0+URZ+0xb8], R3 ;  /* 0x0000b803000085a7 */ /* 0x000ee400080010ff */
[----:B---3--:R-:W-:Y:S05]  /*7780*/  @!P0 BRA `(.L_x_144) ;  /* 0xfffffffc00f08947 */ /* 0x008fea000383ffff */
[----:B------:R-:W-:Y:S05]  /*7790*/  BRA `(.L_x_77) ;  /* 0xffffffcc00007947 */ /* 0x000fea000383ffff */
.L_x_81:
[----:B------:R-:W-:Y:S07]  /*77a0*/  MOV R3, UR7 ;  /* 0x0000000700037c02 */ /* 0x000fee0008000f00 */
.L_x_145:
[----:B-1----:R1:W2:Y:S02]  /*77b0*/  SYNCS.PHASECHK.TRANS64.TRYWAIT P2, [R3+URZ+0xa8], R26 ;  /* 0x0000a81a030075a7 */ /* 0x0022a400080411ff */
[----:B--2---:R-:W-:Y:S05]  /*77c0*/  @!P2 NANOSLEEP.SYNCS 0x989680 ;  /* 0x009896800000a95d */ /* 0x004fea0003900000 */
[----:B------:R-:W2:Y:S02]  /*77d0*/  @!P2 SYNCS.PHASECHK.TRANS64 P2, [R3+URZ+0xa8], R26 ;  /* 0x0000a81a0300a5a7 */ /* 0x000ea400080410ff */
[----:B--2---:R-:W-:Y:S05]  /*77e0*/  @!P2 BRA `(.L_x_145) ;  /* 0xfffffffc00f0a947 */ /* 0x004fea000383ffff */
[----:B------:R-:W-:Y:S05]  /*77f0*/  BRA `(.L_x_146) ;  /* 0xffffffcc00947947 */ /* 0x000fea000383ffff */
.L_x_84:
[----:B--2---:R2:W4:Y:S02]  /*7800*/  SYNCS.PHASECHK.TRANS64.TRYWAIT P0, [R0+URZ+0xc0], R3 ;  /* 0x0000c003000075a7 */ /* 0x00452400080011ff */
[----:B----4-:R-:W-:Y:S05]  /*7810*/  @!P0 NANOSLEEP.SYNCS 0x989680 ;  /* 0x009896800000895d */ /* 0x010fea0003900000 */
[----:B------:R-:W4:Y:S02]  /*7820*/  @!P0 SYNCS.PHASECHK.TRANS64 P0, [R0+URZ+0xc0], R3 ;  /* 0x0000c003000085a7 */ /* 0x000f2400080010ff */
[----:B----4-:R-:W-:Y:S05]  /*7830*/  @!P0 BRA `(.L_x_84) ;  /* 0xfffffffc00f08947 */ /* 0x010fea000383ffff */
[----:B------:R-:W-:Y:S05]  /*7840*/  BRA `(.L_x_147) ;  /* 0xffffffd400107947 */ /* 0x000fea000383ffff */
.L_x_95:
[----:B-1----:R-:W-:Y:S04]  /*7850*/  MOV R0, UR43 ;  /* 0x0000002b00007c02 */ /* 0x002fe80008000f00 */
[----:B------:R1:W2:Y:S03]  /*7860*/  SYNCS.PHASECHK.TRANS64.TRYWAIT P1, [R0+URZ+0xa0], R3 ;  /* 0x0000a003000075a7 */ /* 0x0002a600080211ff */
[----:B--2---:R-:W-:Y:S05]  /*7870*/  @!P1 NANOSLEEP.SYNCS 0x989680 ;  /* 0x009896800000995d */ /* 0x004fea0003900000 */
[----:B------:R-:W2:Y:S02]  /*7880*/  @!P1 SYNCS.PHASECHK.TRANS64 P1, [R0+URZ+0xa0], R3 ;  /* 0x0000a003000095a7 */ /* 0x000ea400080210ff */
[----:B--2---:R-:W-:Y:S05]  /*7890*/  @!P1 BRA `(.L_x_95) ;  /* 0xfffffffc00ec9947 */ /* 0x004fea000383ffff */
[----:B------:R-:W-:Y:S05]  /*78a0*/  BRA `(.L_x_94) ;  /* 0xffffffdc00fc7947 */ /* 0x000fea000383ffff */
.L_x_97:
[----:B------:R1:W1:Y:S02]  /*78b0*/  SYNCS.PHASECHK.TRANS64.TRYWAIT P1, [R128+URZ+0xe0], R9 ;  /* 0x0000e009800075a7 */ /* 0x00026400080211ff */
[----:B-1----:R-:W-:Y:S05]  /*78c0*/  @!P1 NANOSLEEP.SYNCS 0x989680 ;  /* 0x009896800000995d */ /* 0x002fea0003900000 */
[----:B------:R-:W1:Y:S02]  /*78d0*/  @!P1 SYNCS.PHASECHK.TRANS64 P1, [R128+URZ+0xe0], R9 ;  /* 0x0000e009800095a7 */ /* 0x000e6400080210ff */
[----:B-1----:R-:W-:Y:S05]  /*78e0*/  @!P1 BRA `(.L_x_97) ;  /* 0xfffffffc00f09947 */ /* 0x002fea000383ffff */
[----:B------:R-:W-:Y:S05]  /*78f0*/  BRA `(.L_x_96) ;  /* 0xffffffe000547947 */ /* 0x000fea000383ffff */
        .weak           $__internal_0_$__cuda_sm10x_tcgen05_guardrail_trap_col_being_dealloced_not_returned_by_alloc
        .type           $__internal_0_$__cuda_sm10x_tcgen05_guardrail_trap_col_being_dealloced_not_returned_by_alloc,@function
        .size           $__internal_0_$__cuda_sm10x_tcgen05_guardrail_trap_col_being_dealloced_not_returned_by_alloc,($__internal_1_$__cuda_sm10x_tcgen05_guardrail_trap_phase_invalid_during_alloc - $__internal_0_$__cuda_sm10x_tcgen05_guardrail_trap_col_being_dealloced_not_returned_by_alloc)
$__internal_0_$__cuda_sm10x_tcgen05_guardrail_trap_col_being_dealloced_not_returned_by_alloc:
[----:B------:R-:W-:Y:S05]  /*7900*/  BPT.TRAP 0x1 ;  /* 0x000000040000795c */ /* 0x000fea0000300000 */
[----:B------:R-:W-:-:S04]  /*7910*/  HFMA2 R3, -RZ, RZ, 0, 0 ;  /* 0x00000000ff037431 */ /* 0x000fc800000001ff */
[----:B------:R-:W-:Y:S05]  /*7920*/  RET.REL.NODEC R2 `(_ZN7cutlass13device_kernelINS_4gemm6kernel13GemmUniversalIN4cute5tupleIJiiiiEEENS1_10collective13CollectiveMmaINS1_35MainloopSm100TmaUmmaWarpSpecializedILi10ELi2ELi4ENS5_IJNS4_1CILi1EEESB_SB_EEEEENS5_IJNSA_ILi64EEENSA_ILi96EEENSA_ILi128EEEEEENS_12float_e4m3_tENS5_IJlSB_lEEESI_SJ_NS4_8TiledMMAINS4_8MMA_AtomIJNS4_10MMA_TraitsINS4_19SM100_MMA_F8F6F4_SSEJSI_SI_fSE_SF_NS4_17integral_constantINS4_4UMMA5MajorELSQ_0EEESR_NSO_INSP_7ScaleInELSS_0EEEST_EEEEEENS4_6LayoutISC_NS5_IJNSA_ILi0EEESX_SX_EEEEENS5_IJNS4_10UnderscoreES10_S10_EEEEENS4_13SM90_TMA_LOADENS4_14ComposedLayoutINS4_7SwizzleILi3ELi4ELi3EEENS4_18smem_ptr_flag_bitsILi8EEENSW_INS5_IJNSA_ILi8EEESG_EEENS5_IJSG_SB_EEEEEEEvNS4_8identityES13_S1D_vS1E_EENS_8epilogue10collective18CollectiveEpilogueINS1G_23Sm100TmaWarpSpecializedILi1ELi1ELi48ELb0ELb0EEEJSH_NS5_IJNSW_ISE_SB_EENSW_ISF_SB_EEEEESI_SJ_SI_SJ_NS1G_6fusion15FusionCallbacksIS1K_NS1O_17LinearCombinationISI_fSI_fLNS_15FloatRoundStyleE2EEESH_S1N_JEEENS4_5SM1004TMEM4LOAD26SM100_TMEM_LOAD_16dp32b16xES13_NS14_INS15_ILi1ELi4ELi3EEES18_NSW_INS5_IJS19_NSA_ILi32EEEEEENS5_IJS1Z_SB_EEEEEEENS4_39AutoVectorizingCopyWithAssumedAlignmentILi128EEENS4_14SM90_TMA_STOREES23_S25_S25_EEEvvEEEEvNT_6ParamsE) ;  /* 0xffffff8402b47950 */ /* 0x000fea0003c3ffff */
        .weak           $__internal_1_$__cuda_sm10x_tcgen05_guardrail_trap_phase_invalid_during_alloc
        .type           $__internal_1_$__cuda_sm10x_tcgen05_guardrail_trap_phase_invalid_during_alloc,@function
        .size           $__internal_1_$__cuda_sm10x_tcgen05_guardrail_trap_phase_invalid_during_alloc,($__internal_2_$__cuda_sm10x_tcgen05_guardrail_trap_unallocated_columns_being_dealloced - $__internal_1_$__cuda_sm10x_tcgen05_guardrail_trap_phase_invalid_during_alloc)
$__internal_1_$__cuda_sm10x_tcgen05_guardrail_trap_phase_invalid_during_alloc:
[----:B------:R-:W-:Y:S05]  /*7930*/  BPT.TRAP 0x1 ;  /* 0x000000040000795c */ /* 0x000fea0000300000 */
[----:B------:R-:W-:-:S04]  /*7940*/  MOV R3, 0x0 ;  /* 0x0000000000037802 */ /* 0x000fc80000000f00 */
[----:B------:R-:W-:Y:S05]  /*7950*/  RET.REL.NODEC R2 `(_ZN7cutlass13device_kernelINS_4gemm6kernel13GemmUniversalIN4cute5tupleIJiiiiEEENS1_10collective13CollectiveMmaINS1_35MainloopSm100TmaUmmaWarpSpecializedILi10ELi2ELi4ENS5_IJNS4_1CILi1EEESB_SB_EEEEENS5_IJNSA_ILi64EEENSA_ILi96EEENSA_ILi128EEEEEENS_12float_e4m3_tENS5_IJlSB_lEEESI_SJ_NS4_8TiledMMAINS4_8MMA_AtomIJNS4_10MMA_TraitsINS4_19SM100_MMA_F8F6F4_SSEJSI_SI_fSE_SF_NS4_17integral_constantINS4_4UMMA5MajorELSQ_0EEESR_NSO_INSP_7ScaleInELSS_0EEEST_EEEEEENS4_6LayoutISC_NS5_IJNSA_ILi0EEESX_SX_EEEEENS5_IJNS4_10UnderscoreES10_S10_EEEEENS4_13SM90_TMA_LOADENS4_14ComposedLayoutINS4_7SwizzleILi3ELi4ELi3EEENS4_18smem_ptr_flag_bitsILi8EEENSW_INS5_IJNSA_ILi8EEESG_EEENS5_IJSG_SB_EEEEEEEvNS4_8identityES13_S1D_vS1E_EENS_8epilogue10collective18CollectiveEpilogueINS1G_23Sm100TmaWarpSpecializedILi1ELi1ELi48ELb0ELb0EEEJSH_NS5_IJNSW_ISE_SB_EENSW_ISF_SB_EEEEESI_SJ_SI_SJ_NS1G_6fusion15FusionCallbacksIS1K_NS1O_17LinearCombinationISI_fSI_fLNS_15FloatRoundStyleE2EEESH_S1N_JEEENS4_5SM1004TMEM4LOAD26SM100_TMEM_LOAD_16dp32b16xES13_NS14_INS15_ILi1ELi4ELi3EEES18_NSW_INS5_IJS19_NSA_ILi32EEEEEENS5_IJS1Z_SB_EEEEEEENS4_39AutoVectorizingCopyWithAssumedAlignmentILi128EEENS4_14SM90_TMA_STOREES23_S25_S25_EEEvvEEEEvNT_6ParamsE) ;  /* 0xffffff8402a87950 */ /* 0x000fea0003c3ffff */
        .weak           $__internal_2_$__cuda_sm10x_tcgen05_guardrail_trap_unallocated_columns_being_dealloced
        .type           $__internal_2_$__cuda_sm10x_tcgen05_guardrail_trap_unallocated_columns_being_dealloced,@function
        .size           $__internal_2_$__cuda_sm10x_tcgen05_guardrail_trap_unallocated_columns_being_dealloced,(.L_x_149 - $__internal_2_$__cuda_sm10x_tcgen05_guardrail_trap_unallocated_columns_being_dealloced)
$__internal_2_$__cuda_sm10x_tcgen05_guardrail_trap_unallocated_columns_being_dealloced:
[----:B------:R-:W-:Y:S05]  /*7960*/  BPT.TRAP 0x1 ;  /* 0x000000040000795c */ /* 0x000fea0000300000 */
[----:B------:R-:W-:-:S04]  /*7970*/  HFMA2 R3, -RZ, RZ, 0, 0 ;  /* 0x00000000ff037431 */ /* 0x000fc800000001ff */
[----:B------:R-:W-:Y:S05]  /*7980*/  RET.REL.NODEC R2 `(_ZN7cutlass13device_kernelINS_4gemm6kernel13GemmUniversalIN4cute5tupleIJiiiiEEENS1_10collective13CollectiveMmaINS1_35MainloopSm100TmaUmmaWarpSpecializedILi10ELi2ELi4ENS5_IJNS4_1CILi1EEESB_SB_EEEEENS5_IJNSA_ILi64EEENSA_ILi96EEENSA_ILi128EEEEEENS_12float_e4m3_tENS5_IJlSB_lEEESI_SJ_NS4_8TiledMMAINS4_8MMA_AtomIJNS4_10MMA_TraitsINS4_19SM100_MMA_F8F6F4_SSEJSI_SI_fSE_SF_NS4_17integral_constantINS4_4UMMA5MajorELSQ_0EEESR_NSO_INSP_7ScaleInELSS_0EEEST_EEEEEENS4_6LayoutISC_NS5_IJNSA_ILi0EEESX_SX_EEEEENS5_IJNS4_10UnderscoreES10_S10_EEEEENS4_13SM90_TMA_LOADENS4_14ComposedLayoutINS4_7SwizzleILi3ELi4ELi3EEENS4_18smem_ptr_flag_bitsILi8EEENSW_INS5_IJNSA_ILi8EEESG_EEENS5_IJSG_SB_EEEEEEEvNS4_8identityES13_S1D_vS1E_EENS_8epilogue10collective18CollectiveEpilogueINS1G_23Sm100TmaWarpSpecializedILi1ELi1ELi48ELb0ELb0EEEJSH_NS5_IJNSW_ISE_SB_EENSW_ISF_SB_EEEEESI_SJ_SI_SJ_NS1G_6fusion15FusionCallbacksIS1K_NS1O_17LinearCombinationISI_fSI_fLNS_15FloatRoundStyleE2EEESH_S1N_JEEENS4_5SM1004TMEM4LOAD26SM100_TMEM_LOAD_16dp32b16xES13_NS14_INS15_ILi1ELi4ELi3EEES18_NSW_INS5_IJS19_NSA_ILi32EEEEEENS5_IJS1Z_SB_EEEEEEENS4_39AutoVectorizingCopyWithAssumedAlignmentILi128EEENS4_14SM90_TMA_STOREES23_S25_S25_EEEvvEEEEvNT_6ParamsE) ;  /* 0xffffff84029c7950 */ /* 0x000fea0003c3ffff */
.L_x_148:
[----:B------:R-:W-:-:S00]  /*7990*/  BRA `(.L_x_148) ;  /* 0xfffffffc00fc7947 */ /* 0x000fc0000383ffff */
[----:B------:R-:W-:-:S00]  /*79a0*/  NOP ;  /* 0x0000000000007918 */ /* 0x000fc00000000000 */
        /* <DEDUP_REMOVED lines=13> */
.L_x_149:


//--------------------- .nv.global.init           --------------------------
	.section	.nv.global.init,"aw",@progbits
.nv.global.init:
	.type		$str$27,@object
	.size		$str$27,($str$28 - $str$27)
$str$27:
        /*0000*/ 	.byte	0x28, 0x61, 0x64, 0x64, 0x72, 0x65, 0x73, 0x73, 0x20, 0x26, 0x20, 0x6d, 0x61, 0x73, 0x6b, 0x29
        /*0010*/ 	.byte	0x20, 0x3d, 0x3d, 0x20, 0x30, 0x00
	.type		$str$28,@object
	.size		$str$28,($str$26 - $str$28)
$str$28:
        /*0016*/ 	.byte	0x2f, 0x74, 0x6d, 0x70, 0x2f, 0x63, 0x75, 0x74, 0x6c, 0x61, 0x73, 0x73, 0x5f, 0x73, 0x77, 0x65
        /*0026*/ 	.byte	0x65, 0x70, 0x5f, 0x73, 0x72, 0x63, 0x2f, 0x69, 0x6e, 0x63, 0x6c, 0x75, 0x64, 0x65, 0x2f, 0x63
        /*0036*/ 	.byte	0x75, 0x74, 0x65, 0x2f, 0x70, 0x6f, 0x69, 0x6e, 0x74, 0x65, 0x72, 0x5f, 0x66, 0x6c, 0x61, 0x67
        /*0046*/ 	.byte	0x67, 0x65, 0x64, 0x2e, 0x68, 0x70, 0x70, 0x00
	.type		$str$26,@object
	.size		$str$26,($str$25 - $str$26)
$str$26:
        /*004e*/ 	.byte	0x2f, 0x74, 0x6d, 0x70, 0x2f, 0x63, 0x75, 0x74, 0x6c, 0x61, 0x73, 0x73, 0x5f, 0x73, 0x77, 0x65
        /*005e*/ 	.byte	0x65, 0x70, 0x5f, 0x73, 0x72, 0x63, 0x2f, 0x69, 0x6e, 0x63, 0x6c, 0x75, 0x64, 0x65, 0x2f, 0x63
        /*006e*/ 	.byte	0x75, 0x74, 0x65, 0x2f, 0x61, 0x74, 0x6f, 0x6d, 0x2f, 0x63, 0x6f, 0x70, 0x79, 0x5f, 0x74, 0x72
        /*007e*/ 	.byte	0x61, 0x69, 0x74, 0x73, 0x5f, 0x73, 0x6d, 0x31, 0x30, 0x30, 0x2e, 0x68, 0x70, 0x70, 0x00
	.type		$str$25,@object
	.size		$str$25,(__unnamed_1 - $str$25)
$str$25:
        /*008d*/ 	.byte	0x28, 0x28, 0x75, 0x69, 0x6e, 0x74, 0x33, 0x32, 0x5f, 0x74, 0x28, 0x74, 0x68, 0x72, 0x65, 0x61
        /*009d*/ 	.byte	0x64, 0x49, 0x64, 0x78, 0x2e, 0x78, 0x29, 0x20, 0x2f, 0x20, 0x33, 0x32, 0x29, 0x20, 0x25, 0x20
        /*00ad*/ 	.byte	0x34, 0x29, 0x20, 0x3d, 0x3d, 0x20, 0x28, 0x28, 0x28, 0x74, 0x6d, 0x65, 0x6d, 0x5f, 0x61, 0x64
        /*00bd*/ 	.byte	0x64, 0x72, 0x20, 0x3e, 0x3e, 0x20, 0x31, 0x36, 0x29, 0x20, 0x2f, 0x20, 0x33, 0x32, 0x29, 0x20
        /*00cd*/ 	.byte	0x25, 0x20, 0x34, 0x29, 0x00
	.type		__unnamed_1,@object
	.size		__unnamed_1,(__unnamed_2 - __unnamed_1)
__unnamed_1:
        /*00d2*/ 	.byte	0x61, 0x75, 0x74, 0x6f, 0x20, 0x63, 0x75, 0x74, 0x65, 0x3a, 0x3a, 0x61, 0x73, 0x5f, 0x70, 0x6f
        /* <DEDUP_REMOVED lines=24> */
        /*0262*/ 	.byte	0x3a, 0x3a, 0x43, 0x3c, 0x36, 0x31, 0x34, 0x34, 0x3e, 0x3e, 0x3e, 0x3e, 0x5d, 0x00
	.type		__unnamed_2,@object
	.size		__unnamed_2,(.L_2 - __unnamed_2)
__unnamed_2:
        /* <DEDUP_REMOVED lines=37> */
        /*04c0*/ 	.byte	0x3a, 0x43, 0x3c, 0x30, 0x3e, 0x3e, 0x3e, 0x3e, 0x5d, 0x00
.L_2:


//--------------------- .nv.shared._ZN7cutlass13device_kernelINS_4gemm6kernel13GemmUniversalIN4cute5tupleIJiiiiEEENS1_10collective13CollectiveMmaINS1_35MainloopSm100TmaUmmaWarpSpecializedILi10ELi2ELi4ENS5_IJNS4_1CILi1EEESB_SB_EEEEENS5_IJNSA_ILi64EEENSA_ILi96EEENSA_ILi128EEEEEENS_12float_e4m3_tENS5_IJlSB_lEEESI_SJ_NS4_8TiledMMAINS4_8MMA_AtomIJNS4_10MMA_TraitsINS4_19SM100_MMA_F8F6F4_SSEJSI_SI_fSE_SF_NS4_17integral_constantINS4_4UMMA5MajorELSQ_0EEESR_NSO_INSP_7ScaleInELSS_0EEEST_EEEEEENS4_6LayoutISC_NS5_IJNSA_ILi0EEESX_SX_EEEEENS5_IJNS4_10UnderscoreES10_S10_EEEEENS4_13SM90_TMA_LOADENS4_14ComposedLayoutINS4_7SwizzleILi3ELi4ELi3EEENS4_18smem_ptr_flag_bitsILi8EEENSW_INS5_IJNSA_ILi8EEESG_EEENS5_IJSG_SB_EEEEEEEvNS4_8identityES13_S1D_vS1E_EENS_8epilogue10collective18CollectiveEpilogueINS1G_23Sm100TmaWarpSpecializedILi1ELi1ELi48ELb0ELb0EEEJSH_NS5_IJNSW_ISE_SB_EENSW_ISF_SB_EEEEESI_SJ_SI_SJ_NS1G_6fusion15FusionCallbacksIS1K_NS1O_17LinearCombinationISI_fSI_fLNS_15FloatRoundStyleE2EEESH_S1N_JEEENS4_5SM1004TMEM4LOAD26SM100_TMEM_LOAD_16dp32b16xES13_NS14_INS15_ILi1ELi4ELi3EEES18_NSW_INS5_IJS19_NSA_ILi32EEEEEENS5_IJS1Z_SB_EEEEEEENS4_39AutoVectorizingCopyWithAssumedAlignmentILi128EEENS4_14SM90_TMA_STOREES23_S25_S25_EEEvvEEEEvNT_6ParamsE --------------------------
	.section	.nv.shared._ZN7cutlass13device_kernelINS_4gemm6kernel13GemmUniversalIN4cute5tupleIJiiiiEEENS1_10collective13CollectiveMmaINS1_35MainloopSm100TmaUmmaWarpSpecializedILi10ELi2ELi4ENS5_IJNS4_1CILi1EEESB_SB_EEEEENS5_IJNSA_ILi64EEENSA_ILi96EEENSA_ILi128EEEEEENS_12float_e4m3_tENS5_IJlSB_lEEESI_SJ_NS4_8TiledMMAINS4_8MMA_AtomIJNS4_10MMA_TraitsINS4_19SM100_MMA_F8F6F4_SSEJSI_SI_fSE_SF_NS4_17integral_constantINS4_4UMMA5MajorELSQ_0EEESR_NSO_INSP_7ScaleInELSS_0EEEST_EEEEEENS4_6LayoutISC_NS5_IJNSA_ILi0EEESX_SX_EEEEENS5_IJNS4_10UnderscoreES10_S10_EEEEENS4_13SM90_TMA_LOADENS4_14ComposedLayoutINS4_7SwizzleILi3ELi4ELi3EEENS4_18smem_ptr_flag_bitsILi8EEENSW_INS5_IJNSA_ILi8EEESG_EEENS5_IJSG_SB_EEEEEEEvNS4_8identityES13_S1D_vS1E_EENS_8epilogue10collective18CollectiveEpilogueINS1G_23Sm100TmaWarpSpecializedILi1ELi1ELi48ELb0ELb0EEEJSH_NS5_IJNSW_ISE_SB_EENSW_ISF_SB_EEEEESI_SJ_SI_SJ_NS1G_6fusion15FusionCallbacksIS1K_NS1O_17LinearCombinationISI_fSI_fLNS_15FloatRoundStyleE2EEESH_S1N_JEEENS4_5SM1004TMEM4LOAD26SM100_TMEM_LOAD_16dp32b16xES13_NS14_INS15_ILi1ELi4ELi3EEES18_NSW_INS5_IJS19_NSA_ILi32EEEEEENS5_IJS1Z_SB_EEEEEEENS4_39AutoVectorizingCopyWithAssumedAlignmentILi128EEENS4_14SM90_TMA_STOREES23_S25_S25_EEEvvEEEEvNT_6ParamsE,"aw",@nobits
	.sectionflags	@""
	.align	16
	.zero		1024


//--------------------- .nv.shared.reserved.0     --------------------------
	.section	.nv.shared.reserved.0,"aw",@nobits
	.weak		__nv_reservedSMEM_offset_0_alias
	.size		__nv_reservedSMEM_offset_0_alias, 0, 64
	.other		__nv_reservedSMEM_offset_0_alias,@"STO_CUDA_RESERVED_SHARED STV_DEFAULT"
__nv_reservedSMEM_offset_0_alias:
	.zero		0
.nv.shared.reserved.0:
	.zero		64
	.weak		__nv_reservedSMEM_tcgen05_partition
	.type		__nv_reservedSMEM_tcgen05_partition,@object
	.size		__nv_reservedSMEM_tcgen05_partition,(.L_0 - __nv_reservedSMEM_tcgen05_partition)
__nv_reservedSMEM_tcgen05_partition:
	.zero		32
.L_0:


//--------------------- .nv.global                --------------------------
	.section	.nv.global,"aw",@nobits
.nv.global:
	.type		_ZN40_INTERNAL_efbb797b_4_k_cu_38fb5935_316014cute1_E,@object
	.size		_ZN40_INTERNAL_efbb797b_4_k_cu_38fb5935_316014cute1_E,(_ZN40_INTERNAL_efbb797b_4_k_cu_38fb5935_316014cuda3std3__45__cpo6cbeginE - _ZN40_INTERNAL_efbb797b_4_k_cu_38fb5935_316014cute1_E)
_ZN40_INTERNAL_efbb797b_4_k_cu_38fb5935_316014cute1_E:
	.zero		1
	.type		_ZN40_INTERNAL_efbb797b_4_k_cu_38fb5935_316014cuda3std3__45__cpo6cbeginE,@object
	.size		_ZN40_INTERNAL_efbb797b_4_k_cu_38fb5935_316014cuda3std3__45__cpo6cbeginE,(_ZN40_INTERNAL_efbb797b_4_k_cu_38fb5935_316014cuda3std3__48in_placeE - _ZN40_INTERNAL_efbb797b_4_k_cu_38fb5935_316014cuda3std3__45__cpo6cbeginE)
_ZN40_INTERNAL_efbb797b_4_k_cu_38fb5935_316014cuda3std3__45__cpo6cbeginE:
	.zero		1
	.type		_ZN40_INTERNAL_efbb797b_4_k_cu_38fb5935_316014cuda3std3__48in_placeE,@object
	.size		_ZN40_INTERNAL_efbb797b_4_k_cu_38fb5935_316014cuda3std3__48in_placeE,(_ZN40_INTERNAL_efbb797b_4_k_cu_38fb5935_316014cuda3std6ranges3__45__cpo9iter_moveE - _ZN40_INTERNAL_efbb797b_4_k_cu_38fb5935_316014cuda3std3__48in_placeE)
_ZN40_INTERNAL_efbb797b_4_k_cu_38fb5935_316014cuda3std3__48in_placeE:
	.zero		1
	.type		_ZN40_INTERNAL_efbb797b_4_k_cu_38fb5935_316014cuda3std6ranges3__45__cpo9iter_moveE,@object
	.size		_ZN40_INTERNAL_efbb797b_4_k_cu_38fb5935_316014cuda3std6ranges3__45__cpo9iter_moveE,(_ZN40_INTERNAL_efbb797b_4_k_cu_38fb5935_316014cuda3std3__45__cpo5beginE - _ZN40_INTERNAL_efbb797b_4_k_cu_38fb5935_316014cuda3std6ranges3__45__cpo9iter_moveE)
_ZN40_INTERNAL_efbb797b_4_k_cu_38fb5935_316014cuda3std6ranges3__45__cpo9iter_moveE:
	.zero		1
	.type		_ZN40_INTERNAL_efbb797b_4_k_cu_38fb5935_316014cuda3std3__45__cpo5beginE,@object
	.size		_ZN40_INTERNAL_efbb797b_4_k_cu_38fb5935_316014cuda3std3__45__cpo5beginE,(_ZN40_INTERNAL_efbb797b_4_k_cu_38fb5935_316014cuda3std3__442_GLOBAL__N__efbb797b_4_k_cu_38fb5935_316016ignoreE - _ZN40_INTERNAL_efbb797b_4_k_cu_38fb5935_316014cuda3std3__45__cpo5beginE)
_ZN40_INTERNAL_efbb797b_4_k_cu_38fb5935_316014cuda3std3__45__cpo5beginE:
	.zero		1
	.type		_ZN40_INTERNAL_efbb797b_4_k_cu_38fb5935_316014cuda3std3__442_GLOBAL__N__efbb797b_4_k_cu_38fb5935_316016ignoreE,@object
	.size		_ZN40_INTERNAL_efbb797b_4_k_cu_38fb5935_316014cuda3std3__442_GLOBAL__N__efbb797b_4_k_cu_38fb5935_316016ignoreE,(_ZN40_INTERNAL_efbb797b_4_k_cu_38fb5935_316014cute7productE - _ZN40_INTERNAL_efbb797b_4_k_cu_38fb5935_316014cuda3std3__442_GLOBAL__N__efbb797b_4_k_cu_38fb5935_316016ignoreE)
_ZN40_INTERNAL_efbb797b_4_k_cu_38fb5935_316014cuda3std3__442_GLOBAL__N__efbb797b_4_k_cu_38fb5935_316016ignoreE:
	.zero		1
	.type		_ZN40_INTERNAL_efbb797b_4_k_cu_38fb5935_316014cute7productE,@object
	.size		_ZN40_INTERNAL_efbb797b_4_k_cu_38fb5935_316014cute7productE,(_ZN40_INTERNAL_efbb797b_4_k_cu_38fb5935_316014cuda3std3__45__cpo3endE - _ZN40_INTERNAL_efbb797b_4_k_cu_38fb5935_316014cute7productE)
_ZN40_INTERNAL_efbb797b_4_k_cu_38fb5935_316014cute7productE:
	.zero		1
	.type		_ZN40_INTERNAL_efbb797b_4_k_cu_38fb5935_316014cuda3std3__45__cpo3endE,@object
	.size		_ZN40_INTERNAL_efbb797b_4_k_cu_38fb5935_316014cuda3std3__45__cpo3endE,(_ZN40_INTERNAL_efbb797b_4_k_cu_38fb5935_316014cuda3std3__419piecewise_constructE - _ZN40_INTERNAL_efbb797b_4_k_cu_38fb5935_316014cuda3std3__45__cpo3endE)
_ZN40_INTERNAL_efbb797b_4_k_cu_38fb5935_316014cuda3std3__45__cpo3endE:
	.zero		1
	.type		_ZN40_INTERNAL_efbb797b_4_k_cu_38fb5935_316014cuda3std3__419piecewise_constructE,@object
	.size		_ZN40_INTERNAL_efbb797b_4_k_cu_38fb5935_316014cuda3std3__419piecewise_constructE,(_ZN40_INTERNAL_efbb797b_4_k_cu_38fb5935_316014cuda3std3__45__cpo4cendE - _ZN40_INTERNAL_efbb797b_4_k_cu_38fb5935_316014cuda3std3__419piecewise_constructE)
_ZN40_INTERNAL_efbb797b_4_k_cu_38fb5935_316014cuda3std3__419piecewise_constructE:
	.zero		1
	.type		_ZN40_INTERNAL_efbb797b_4_k_cu_38fb5935_316014cuda3std3__45__cpo4cendE,@object
	.size		_ZN40_INTERNAL_efbb797b_4_k_cu_38fb5935_316014cuda3std3__45__cpo4cendE,(_ZN40_INTERNAL_efbb797b_4_k_cu_38fb5935_316014cuda3std6ranges3__45__cpo4swapE - _ZN40_INTERNAL_efbb797b_4_k_cu_38fb5935_316014cuda3std3__45__cpo4cendE)
_ZN40_INTERNAL_efbb797b_4_k_cu_38fb5935_316014cuda3std3__45__cpo4cendE:
	.zero		1
	.type		_ZN40_INTERNAL_efbb797b_4_k_cu_38fb5935_316014cuda3std6ranges3__45__cpo4swapE,@object
	.size		_ZN40_INTERNAL_efbb797b_4_k_cu_38fb5935_316014cuda3std6ranges3__45__cpo4swapE,(.L_10 - _ZN40_INTERNAL_efbb797b_4_k_cu_38fb5935_316014cuda3std6ranges3__45__cpo4swapE)
_ZN40_INTERNAL_efbb797b_4_k_cu_38fb5935_316014cuda3std6ranges3__45__cpo4swapE:
	.zero		1
.L_10:


//--------------------- .nv.constant0._ZN7cutlass13device_kernelINS_4gemm6kernel13GemmUniversalIN4cute5tupleIJiiiiEEENS1_10collective13CollectiveMmaINS1_35MainloopSm100TmaUmmaWarpSpecializedILi10ELi2ELi4ENS5_IJNS4_1CILi1EEESB_SB_EEEEENS5_IJNSA_ILi64EEENSA_ILi96EEENSA_ILi128EEEEEENS_12float_e4m3_tENS5_IJlSB_lEEESI_SJ_NS4_8TiledMMAINS4_8MMA_AtomIJNS4_10MMA_TraitsINS4_19SM100_MMA_F8F6F4_SSEJSI_SI_fSE_SF_NS4_17integral_constantINS4_4UMMA5MajorELSQ_0EEESR_NSO_INSP_7ScaleInELSS_0EEEST_EEEEEENS4_6LayoutISC_NS5_IJNSA_ILi0EEESX_SX_EEEEENS5_IJNS4_10UnderscoreES10_S10_EEEEENS4_13SM90_TMA_LOADENS4_14ComposedLayoutINS4_7SwizzleILi3ELi4ELi3EEENS4_18smem_ptr_flag_bitsILi8EEENSW_INS5_IJNSA_ILi8EEESG_EEENS5_IJSG_SB_EEEEEEEvNS4_8identityES13_S1D_vS1E_EENS_8epilogue10collective18CollectiveEpilogueINS1G_23Sm100TmaWarpSpecializedILi1ELi1ELi48ELb0ELb0EEEJSH_NS5_IJNSW_ISE_SB_EENSW_ISF_SB_EEEEESI_SJ_SI_SJ_NS1G_6fusion15FusionCallbacksIS1K_NS1O_17LinearCombinationISI_fSI_fLNS_15FloatRoundStyleE2EEESH_S1N_JEEENS4_5SM1004TMEM4LOAD26SM100_TMEM_LOAD_16dp32b16xES13_NS14_INS15_ILi1ELi4ELi3EEES18_NSW_INS5_IJS19_NSA_ILi32EEEEEENS5_IJS1Z_SB_EEEEEEENS4_39AutoVectorizingCopyWithAssumedAlignmentILi128EEENS4_14SM90_TMA_STOREES23_S25_S25_EEEvvEEEEvNT_6ParamsE --------------------------
	.section	.nv.constant0._ZN7cutlass13device_kernelINS_4gemm6kernel13GemmUniversalIN4cute5tupleIJiiiiEEENS1_10collective13CollectiveMmaINS1_35MainloopSm100TmaUmmaWarpSpecializedILi10ELi2ELi4ENS5_IJNS4_1CILi1EEESB_SB_EEEEENS5_IJNSA_ILi64EEENSA_ILi96EEENSA_ILi128EEEEEENS_12float_e4m3_tENS5_IJlSB_lEEESI_SJ_NS4_8TiledMMAINS4_8MMA_AtomIJNS4_10MMA_TraitsINS4_19SM100_MMA_F8F6F4_SSEJSI_SI_fSE_SF_NS4_17integral_constantINS4_4UMMA5MajorELSQ_0EEESR_NSO_INSP_7ScaleInELSS_0EEEST_EEEEEENS4_6LayoutISC_NS5_IJNSA_ILi0EEESX_SX_EEEEENS5_IJNS4_10UnderscoreES10_S10_EEEEENS4_13SM90_TMA_LOADENS4_14ComposedLayoutINS4_7SwizzleILi3ELi4ELi3EEENS4_18smem_ptr_flag_bitsILi8EEENSW_INS5_IJNSA_ILi8EEESG_EEENS5_IJSG_SB_EEEEEEEvNS4_8identityES13_S1D_vS1E_EENS_8epilogue10collective18CollectiveEpilogueINS1G_23Sm100TmaWarpSpecializedILi1ELi1ELi48ELb0ELb0EEEJSH_NS5_IJNSW_ISE_SB_EENSW_ISF_SB_EEEEESI_SJ_SI_SJ_NS1G_6fusion15FusionCallbacksIS1K_NS1O_17LinearCombinationISI_fSI_fLNS_15FloatRoundStyleE2EEESH_S1N_JEEENS4_5SM1004TMEM4LOAD26SM100_TMEM_LOAD_16dp32b16xES13_NS14_INS15_ILi1ELi4ELi3EEES18_NSW_INS5_IJS19_NSA_ILi32EEEEEENS5_IJS1Z_SB_EEEEEEENS4_39AutoVectorizingCopyWithAssumedAlignmentILi128EEENS4_14SM90_TMA_STOREES23_S25_S25_EEEvvEEEEvNT_6ParamsE,"a",@progbits
	.sectionflags	@""
	.align	4
.nv.constant0._ZN7cutlass13device_kernelINS_4gemm6kernel13GemmUniversalIN4cute5tupleIJiiiiEEENS1_10collective13CollectiveMmaINS1_35MainloopSm100TmaUmmaWarpSpecializedILi10ELi2ELi4ENS5_IJNS4_1CILi1EEESB_SB_EEEEENS5_IJNSA_ILi64EEENSA_ILi96EEENSA_ILi128EEEEEENS_12float_e4m3_tENS5_IJlSB_lEEESI_SJ_NS4_8TiledMMAINS4_8MMA_AtomIJNS4_10MMA_TraitsINS4_19SM100_MMA_F8F6F4_SSEJSI_SI_fSE_SF_NS4_17integral_constantINS4_4UMMA5MajorELSQ_0EEESR_NSO_INSP_7ScaleInELSS_0EEEST_EEEEEENS4_6LayoutISC_NS5_IJNSA_ILi0EEESX_SX_EEEEENS5_IJNS4_10UnderscoreES10_S10_EEEEENS4_13SM90_TMA_LOADENS4_14ComposedLayoutINS4_7SwizzleILi3ELi4ELi3EEENS4_18smem_ptr_flag_bitsILi8EEENSW_INS5_IJNSA_ILi8EEESG_EEENS5_IJSG_SB_EEEEEEEvNS4_8identityES13_S1D_vS1E_EENS_8epilogue10collective18CollectiveEpilogueINS1G_23Sm100TmaWarpSpecializedILi1ELi1ELi48ELb0ELb0EEEJSH_NS5_IJNSW_ISE_SB_EENSW_ISF_SB_EEEEESI_SJ_SI_SJ_NS1G_6fusion15FusionCallbacksIS1K_NS1O_17LinearCombinationISI_fSI_fLNS_15FloatRoundStyleE2EEESH_S1N_JEEENS4_5SM1004TMEM4LOAD26SM100_TMEM_LOAD_16dp32b16xES13_NS14_INS15_ILi1ELi4ELi3EEES18_NSW_INS5_IJS19_NSA_ILi32EEEEEENS5_IJS1Z_SB_EEEEEEENS4_39AutoVectorizingCopyWithAssumedAlignmentILi128EEENS4_14SM90_TMA_STOREES23_S25_S25_EEEvvEEEEvNT_6ParamsE:
	.zero		2944


//--------------------- SYMBOLS --------------------------

	.type		.nv.reservedSmem.offset0,@object
	.size		.nv.reservedSmem.offset0,0x4
	.type		.nv.reservedSmem.cap,@object
	.size		.nv.reservedSmem.cap,0x4
	.type		__assertfail,@function
